//
// Generated by NVIDIA NVVM Compiler
//
// Compiler Build ID: CL-36424714
// Cuda compilation tools, release 13.0, V13.0.88
// Based on NVVM 20.0.0
//

.version 9.0
.target sm_100
.address_size 64

	// .globl	_Z12reduce_basicIiLm1024000EEvPT_S1_
// _ZZ12reduce_basicIiLm1024000EEvPT_S1_E5sdata has been demoted
// _ZZ7reduce1IiLm1024000EEvPT_S1_E5sdata has been demoted
// _ZZ7reduce2IiLm1024000EEvPT_S1_E5sdata has been demoted
// _ZZ7reduce3IiLm1024000EEvPT_S1_E5sdata has been demoted
// _ZZ7reduce4IiLm1024000EEvPT_S1_E5sdata has been demoted
// _ZZ7reduce5IiLm1024000ELm512EEvPT_S1_E5sdata has been demoted

.visible .entry _Z12reduce_basicIiLm1024000EEvPT_S1_(
	.param .u64 .ptr .align 1 _Z12reduce_basicIiLm1024000EEvPT_S1__param_0,
	.param .u64 .ptr .align 1 _Z12reduce_basicIiLm1024000EEvPT_S1__param_1
)
{
	.reg .pred 	%p<12>;
	.reg .b32 	%r<47>;
	.reg .b64 	%rd<9>;
	// demoted variable
	.shared .align 4 .b8 _ZZ12reduce_basicIiLm1024000EEvPT_S1_E5sdata[2048];
	ld.param.u64 	%rd1, [_Z12reduce_basicIiLm1024000EEvPT_S1__param_0];
	ld.param.u64 	%rd2, [_Z12reduce_basicIiLm1024000EEvPT_S1__param_1];
	mov.u32 	%r1, %tid.x;
	mov.u32 	%r2, %ctaid.x;
	mov.u32 	%r5, %ntid.x;
	mad.lo.s32 	%r3, %r2, %r5, %r1;
	setp.gt.u32 	%p1, %r3, 1023999;
	shl.b32 	%r6, %r1, 2;
	mov.u32 	%r7, _ZZ12reduce_basicIiLm1024000EEvPT_S1_E5sdata;
	add.s32 	%r4, %r7, %r6;
	@%p1 bra 	$L__BB0_2;
	cvta.to.global.u64 	%rd3, %rd1;
	mul.wide.u32 	%rd4, %r3, 4;
	add.s64 	%rd5, %rd3, %rd4;
	ld.global.u32 	%r9, [%rd5];
	st.shared.u32 	[%r4], %r9;
	bra.uni 	$L__BB0_3;
$L__BB0_2:
	mov.b32 	%r8, 0;
	st.shared.u32 	[%r4], %r8;
$L__BB0_3:
	bar.sync 	0;
	and.b32  	%r10, %r1, 1;
	setp.eq.b32 	%p2, %r10, 1;
	@%p2 bra 	$L__BB0_5;
	ld.shared.u32 	%r11, [%r4+4];
	ld.shared.u32 	%r12, [%r4];
	add.s32 	%r13, %r12, %r11;
	st.shared.u32 	[%r4], %r13;
$L__BB0_5:
	bar.sync 	0;
	and.b32  	%r14, %r1, 3;
	setp.ne.s32 	%p3, %r14, 0;
	@%p3 bra 	$L__BB0_7;
	ld.shared.u32 	%r15, [%r4+8];
	ld.shared.u32 	%r16, [%r4];
	add.s32 	%r17, %r16, %r15;
	st.shared.u32 	[%r4], %r17;
$L__BB0_7:
	bar.sync 	0;
	and.b32  	%r18, %r1, 7;
	setp.ne.s32 	%p4, %r18, 0;
	@%p4 bra 	$L__BB0_9;
	ld.shared.u32 	%r19, [%r4+16];
	ld.shared.u32 	%r20, [%r4];
	add.s32 	%r21, %r20, %r19;
	st.shared.u32 	[%r4], %r21;
$L__BB0_9:
	bar.sync 	0;
	and.b32  	%r22, %r1, 15;
	setp.ne.s32 	%p5, %r22, 0;
	@%p5 bra 	$L__BB0_11;
	ld.shared.u32 	%r23, [%r4+32];
	ld.shared.u32 	%r24, [%r4];
	add.s32 	%r25, %r24, %r23;
	st.shared.u32 	[%r4], %r25;
$L__BB0_11:
	bar.sync 	0;
	and.b32  	%r26, %r1, 31;
	setp.ne.s32 	%p6, %r26, 0;
	@%p6 bra 	$L__BB0_13;
	ld.shared.u32 	%r27, [%r4+64];
	ld.shared.u32 	%r28, [%r4];
	add.s32 	%r29, %r28, %r27;
	st.shared.u32 	[%r4], %r29;
$L__BB0_13:
	bar.sync 	0;
	and.b32  	%r30, %r1, 63;
	setp.ne.s32 	%p7, %r30, 0;
	@%p7 bra 	$L__BB0_15;
	ld.shared.u32 	%r31, [%r4+128];
	ld.shared.u32 	%r32, [%r4];
	add.s32 	%r33, %r32, %r31;
	st.shared.u32 	[%r4], %r33;
$L__BB0_15:
	bar.sync 	0;
	and.b32  	%r34, %r1, 127;
	setp.ne.s32 	%p8, %r34, 0;
	@%p8 bra 	$L__BB0_17;
	ld.shared.u32 	%r35, [%r4+256];
	ld.shared.u32 	%r36, [%r4];
	add.s32 	%r37, %r36, %r35;
	st.shared.u32 	[%r4], %r37;
$L__BB0_17:
	bar.sync 	0;
	and.b32  	%r38, %r1, 255;
	setp.ne.s32 	%p9, %r38, 0;
	@%p9 bra 	$L__BB0_19;
	ld.shared.u32 	%r39, [%r4+512];
	ld.shared.u32 	%r40, [%r4];
	add.s32 	%r41, %r40, %r39;
	st.shared.u32 	[%r4], %r41;
$L__BB0_19:
	bar.sync 	0;
	and.b32  	%r42, %r1, 511;
	setp.ne.s32 	%p10, %r42, 0;
	@%p10 bra 	$L__BB0_21;
	ld.shared.u32 	%r43, [%r4+1024];
	ld.shared.u32 	%r44, [%r4];
	add.s32 	%r45, %r44, %r43;
	st.shared.u32 	[%r4], %r45;
$L__BB0_21:
	bar.sync 	0;
	setp.ne.s32 	%p11, %r1, 0;
	@%p11 bra 	$L__BB0_23;
	ld.shared.u32 	%r46, [_ZZ12reduce_basicIiLm1024000EEvPT_S1_E5sdata];
	cvta.to.global.u64 	%rd6, %rd2;
	mul.wide.u32 	%rd7, %r2, 4;
	add.s64 	%rd8, %rd6, %rd7;
	st.global.u32 	[%rd8], %r46;
$L__BB0_23:
	ret;

}
	// .globl	_Z7reduce1IiLm1024000EEvPT_S1_
.visible .entry _Z7reduce1IiLm1024000EEvPT_S1_(
	.param .u64 .ptr .align 1 _Z7reduce1IiLm1024000EEvPT_S1__param_0,
	.param .u64 .ptr .align 1 _Z7reduce1IiLm1024000EEvPT_S1__param_1
)
{
	.reg .pred 	%p<12>;
	.reg .b32 	%r<47>;
	.reg .b64 	%rd<9>;
	// demoted variable
	.shared .align 4 .b8 _ZZ7reduce1IiLm1024000EEvPT_S1_E5sdata[2048];
	ld.param.u64 	%rd1, [_Z7reduce1IiLm1024000EEvPT_S1__param_0];
	ld.param.u64 	%rd2, [_Z7reduce1IiLm1024000EEvPT_S1__param_1];
	mov.u32 	%r1, %tid.x;
	mov.u32 	%r2, %ctaid.x;
	mov.u32 	%r5, %ntid.x;
	mad.lo.s32 	%r3, %r2, %r5, %r1;
	setp.gt.u32 	%p1, %r3, 1023999;
	shl.b32 	%r6, %r1, 2;
	mov.u32 	%r7, _ZZ7reduce1IiLm1024000EEvPT_S1_E5sdata;
	add.s32 	%r4, %r7, %r6;
	@%p1 bra 	$L__BB1_2;
	cvta.to.global.u64 	%rd3, %rd1;
	mul.wide.u32 	%rd4, %r3, 4;
	add.s64 	%rd5, %rd3, %rd4;
	ld.global.u32 	%r9, [%rd5];
	st.shared.u32 	[%r4], %r9;
	bra.uni 	$L__BB1_3;
$L__BB1_2:
	mov.b32 	%r8, 0;
	st.shared.u32 	[%r4], %r8;
$L__BB1_3:
	bar.sync 	0;
	setp.gt.u32 	%p2, %r1, 255;
	@%p2 bra 	$L__BB1_5;
	add.s32 	%r11, %r4, %r6;
	ld.shared.u32 	%r12, [%r11+4];
	ld.shared.u32 	%r13, [%r11];
	add.s32 	%r14, %r13, %r12;
	st.shared.u32 	[%r11], %r14;
$L__BB1_5:
	bar.sync 	0;
	setp.gt.u32 	%p3, %r1, 127;
	@%p3 bra 	$L__BB1_7;
	mad.lo.s32 	%r15, %r1, 12, %r4;
	ld.shared.u32 	%r16, [%r15+8];
	ld.shared.u32 	%r17, [%r15];
	add.s32 	%r18, %r17, %r16;
	st.shared.u32 	[%r15], %r18;
$L__BB1_7:
	bar.sync 	0;
	setp.gt.u32 	%p4, %r1, 63;
	@%p4 bra 	$L__BB1_9;
	mad.lo.s32 	%r19, %r1, 28, %r4;
	ld.shared.u32 	%r20, [%r19+16];
	ld.shared.u32 	%r21, [%r19];
	add.s32 	%r22, %r21, %r20;
	st.shared.u32 	[%r19], %r22;
$L__BB1_9:
	bar.sync 	0;
	setp.gt.u32 	%p5, %r1, 31;
	@%p5 bra 	$L__BB1_11;
	mad.lo.s32 	%r23, %r1, 60, %r4;
	ld.shared.u32 	%r24, [%r23+32];
	ld.shared.u32 	%r25, [%r23];
	add.s32 	%r26, %r25, %r24;
	st.shared.u32 	[%r23], %r26;
$L__BB1_11:
	bar.sync 	0;
	setp.gt.u32 	%p6, %r1, 15;
	@%p6 bra 	$L__BB1_13;
	mad.lo.s32 	%r27, %r1, 124, %r4;
	ld.shared.u32 	%r28, [%r27+64];
	ld.shared.u32 	%r29, [%r27];
	add.s32 	%r30, %r29, %r28;
	st.shared.u32 	[%r27], %r30;
$L__BB1_13:
	bar.sync 	0;
	setp.gt.u32 	%p7, %r1, 7;
	@%p7 bra 	$L__BB1_15;
	mad.lo.s32 	%r31, %r1, 252, %r4;
	ld.shared.u32 	%r32, [%r31+128];
	ld.shared.u32 	%r33, [%r31];
	add.s32 	%r34, %r33, %r32;
	st.shared.u32 	[%r31], %r34;
$L__BB1_15:
	bar.sync 	0;
	setp.gt.u32 	%p8, %r1, 3;
	@%p8 bra 	$L__BB1_17;
	mad.lo.s32 	%r35, %r1, 508, %r4;
	ld.shared.u32 	%r36, [%r35+256];
	ld.shared.u32 	%r37, [%r35];
	add.s32 	%r38, %r37, %r36;
	st.shared.u32 	[%r35], %r38;
$L__BB1_17:
	bar.sync 	0;
	setp.gt.u32 	%p9, %r1, 1;
	@%p9 bra 	$L__BB1_19;
	mad.lo.s32 	%r39, %r1, 1020, %r4;
	ld.shared.u32 	%r40, [%r39+512];
	ld.shared.u32 	%r41, [%r39];
	add.s32 	%r42, %r41, %r40;
	st.shared.u32 	[%r39], %r42;
$L__BB1_19:
	bar.sync 	0;
	setp.ne.s32 	%p10, %r1, 0;
	@%p10 bra 	$L__BB1_21;
	ld.shared.u32 	%r43, [_ZZ7reduce1IiLm1024000EEvPT_S1_E5sdata+1024];
	ld.shared.u32 	%r44, [_ZZ7reduce1IiLm1024000EEvPT_S1_E5sdata];
	add.s32 	%r45, %r44, %r43;
	st.shared.u32 	[_ZZ7reduce1IiLm1024000EEvPT_S1_E5sdata], %r45;
$L__BB1_21:
	setp.ne.s32 	%p11, %r1, 0;
	bar.sync 	0;
	@%p11 bra 	$L__BB1_23;
	ld.shared.u32 	%r46, [_ZZ7reduce1IiLm1024000EEvPT_S1_E5sdata];
	cvta.to.global.u64 	%rd6, %rd2;
	mul.wide.u32 	%rd7, %r2, 4;
	add.s64 	%rd8, %rd6, %rd7;
	st.global.u32 	[%rd8], %r46;
$L__BB1_23:
	ret;

}
	// .globl	_Z7reduce2IiLm1024000EEvPT_S1_
.visible .entry _Z7reduce2IiLm1024000EEvPT_S1_(
	.param .u64 .ptr .align 1 _Z7reduce2IiLm1024000EEvPT_S1__param_0,
	.param .u64 .ptr .align 1 _Z7reduce2IiLm1024000EEvPT_S1__param_1
)
{
	.reg .pred 	%p<12>;
	.reg .b32 	%r<38>;
	.reg .b64 	%rd<9>;
	// demoted variable
	.shared .align 4 .b8 _ZZ7reduce2IiLm1024000EEvPT_S1_E5sdata[2048];
	ld.param.u64 	%rd1, [_Z7reduce2IiLm1024000EEvPT_S1__param_0];
	ld.param.u64 	%rd2, [_Z7reduce2IiLm1024000EEvPT_S1__param_1];
	mov.u32 	%r1, %tid.x;
	mov.u32 	%r2, %ctaid.x;
	mov.u32 	%r5, %ntid.x;
	mad.lo.s32 	%r3, %r2, %r5, %r1;
	setp.gt.u32 	%p1, %r3, 1023999;
	shl.b32 	%r6, %r1, 2;
	mov.u32 	%r7, _ZZ7reduce2IiLm1024000EEvPT_S1_E5sdata;
	add.s32 	%r4, %r7, %r6;
	@%p1 bra 	$L__BB2_2;
	cvta.to.global.u64 	%rd3, %rd1;
	mul.wide.u32 	%rd4, %r3, 4;
	add.s64 	%rd5, %rd3, %rd4;
	ld.global.u32 	%r9, [%rd5];
	st.shared.u32 	[%r4], %r9;
	bra.uni 	$L__BB2_3;
$L__BB2_2:
	mov.b32 	%r8, 0;
	st.shared.u32 	[%r4], %r8;
$L__BB2_3:
	bar.sync 	0;
	setp.gt.u32 	%p2, %r1, 255;
	@%p2 bra 	$L__BB2_5;
	ld.shared.u32 	%r10, [%r4+1024];
	ld.shared.u32 	%r11, [%r4];
	add.s32 	%r12, %r11, %r10;
	st.shared.u32 	[%r4], %r12;
$L__BB2_5:
	bar.sync 	0;
	setp.gt.u32 	%p3, %r1, 127;
	@%p3 bra 	$L__BB2_7;
	ld.shared.u32 	%r13, [%r4+512];
	ld.shared.u32 	%r14, [%r4];
	add.s32 	%r15, %r14, %r13;
	st.shared.u32 	[%r4], %r15;
$L__BB2_7:
	bar.sync 	0;
	setp.gt.u32 	%p4, %r1, 63;
	@%p4 bra 	$L__BB2_9;
	ld.shared.u32 	%r16, [%r4+256];
	ld.shared.u32 	%r17, [%r4];
	add.s32 	%r18, %r17, %r16;
	st.shared.u32 	[%r4], %r18;
$L__BB2_9:
	bar.sync 	0;
	setp.gt.u32 	%p5, %r1, 31;
	@%p5 bra 	$L__BB2_11;
	ld.shared.u32 	%r19, [%r4+128];
	ld.shared.u32 	%r20, [%r4];
	add.s32 	%r21, %r20, %r19;
	st.shared.u32 	[%r4], %r21;
$L__BB2_11:
	bar.sync 	0;
	setp.gt.u32 	%p6, %r1, 15;
	@%p6 bra 	$L__BB2_13;
	ld.shared.u32 	%r22, [%r4+64];
	ld.shared.u32 	%r23, [%r4];
	add.s32 	%r24, %r23, %r22;
	st.shared.u32 	[%r4], %r24;
$L__BB2_13:
	bar.sync 	0;
	setp.gt.u32 	%p7, %r1, 7;
	@%p7 bra 	$L__BB2_15;
	ld.shared.u32 	%r25, [%r4+32];
	ld.shared.u32 	%r26, [%r4];
	add.s32 	%r27, %r26, %r25;
	st.shared.u32 	[%r4], %r27;
$L__BB2_15:
	bar.sync 	0;
	setp.gt.u32 	%p8, %r1, 3;
	@%p8 bra 	$L__BB2_17;
	ld.shared.u32 	%r28, [%r4+16];
	ld.shared.u32 	%r29, [%r4];
	add.s32 	%r30, %r29, %r28;
	st.shared.u32 	[%r4], %r30;
$L__BB2_17:
	bar.sync 	0;
	setp.gt.u32 	%p9, %r1, 1;
	@%p9 bra 	$L__BB2_19;
	ld.shared.u32 	%r31, [%r4+8];
	ld.shared.u32 	%r32, [%r4];
	add.s32 	%r33, %r32, %r31;
	st.shared.u32 	[%r4], %r33;
$L__BB2_19:
	bar.sync 	0;
	setp.ne.s32 	%p10, %r1, 0;
	@%p10 bra 	$L__BB2_21;
	ld.shared.u32 	%r34, [_ZZ7reduce2IiLm1024000EEvPT_S1_E5sdata+4];
	ld.shared.u32 	%r35, [%r4];
	add.s32 	%r36, %r35, %r34;
	st.shared.u32 	[%r4], %r36;
$L__BB2_21:
	setp.ne.s32 	%p11, %r1, 0;
	bar.sync 	0;
	@%p11 bra 	$L__BB2_23;
	ld.shared.u32 	%r37, [_ZZ7reduce2IiLm1024000EEvPT_S1_E5sdata];
	cvta.to.global.u64 	%rd6, %rd2;
	mul.wide.u32 	%rd7, %r2, 4;
	add.s64 	%rd8, %rd6, %rd7;
	st.global.u32 	[%rd8], %r37;
$L__BB2_23:
	ret;

}
	// .globl	_Z7reduce3IiLm1024000EEvPT_S1_
.visible .entry _Z7reduce3IiLm1024000EEvPT_S1_(
	.param .u64 .ptr .align 1 _Z7reduce3IiLm1024000EEvPT_S1__param_0,
	.param .u64 .ptr .align 1 _Z7reduce3IiLm1024000EEvPT_S1__param_1
)
{
	.reg .pred 	%p<13>;
	.reg .b32 	%r<45>;
	.reg .b64 	%rd<11>;
	// demoted variable
	.shared .align 4 .b8 _ZZ7reduce3IiLm1024000EEvPT_S1_E5sdata[2048];
	ld.param.u64 	%rd3, [_Z7reduce3IiLm1024000EEvPT_S1__param_0];
	ld.param.u64 	%rd2, [_Z7reduce3IiLm1024000EEvPT_S1__param_1];
	cvta.to.global.u64 	%rd1, %rd3;
	mov.u32 	%r1, %tid.x;
	mov.u32 	%r2, %ctaid.x;
	mov.u32 	%r3, %ntid.x;
	mul.lo.s32 	%r9, %r3, %r2;
	shl.b32 	%r10, %r9, 1;
	add.s32 	%r4, %r10, %r1;
	setp.gt.u32 	%p1, %r4, 1023999;
	shl.b32 	%r11, %r1, 2;
	mov.u32 	%r12, _ZZ7reduce3IiLm1024000EEvPT_S1_E5sdata;
	add.s32 	%r5, %r12, %r11;
	@%p1 bra 	$L__BB3_2;
	mul.wide.u32 	%rd4, %r4, 4;
	add.s64 	%rd5, %rd1, %rd4;
	ld.global.u32 	%r44, [%rd5];
	st.shared.u32 	[%r5], %r44;
	bra.uni 	$L__BB3_3;
$L__BB3_2:
	mov.b32 	%r44, 0;
	st.shared.u32 	[%r5], %r44;
$L__BB3_3:
	add.s32 	%r8, %r4, %r3;
	setp.gt.u32 	%p2, %r8, 1023999;
	@%p2 bra 	$L__BB3_5;
	mul.wide.u32 	%rd6, %r8, 4;
	add.s64 	%rd7, %rd1, %rd6;
	ld.global.u32 	%r14, [%rd7];
	add.s32 	%r15, %r44, %r14;
	st.shared.u32 	[%r5], %r15;
$L__BB3_5:
	bar.sync 	0;
	setp.gt.u32 	%p3, %r1, 255;
	@%p3 bra 	$L__BB3_7;
	ld.shared.u32 	%r16, [%r5+1024];
	ld.shared.u32 	%r17, [%r5];
	add.s32 	%r18, %r17, %r16;
	st.shared.u32 	[%r5], %r18;
$L__BB3_7:
	bar.sync 	0;
	setp.gt.u32 	%p4, %r1, 127;
	@%p4 bra 	$L__BB3_9;
	ld.shared.u32 	%r19, [%r5+512];
	ld.shared.u32 	%r20, [%r5];
	add.s32 	%r21, %r20, %r19;
	st.shared.u32 	[%r5], %r21;
$L__BB3_9:
	bar.sync 	0;
	setp.gt.u32 	%p5, %r1, 63;
	@%p5 bra 	$L__BB3_11;
	ld.shared.u32 	%r22, [%r5+256];
	ld.shared.u32 	%r23, [%r5];
	add.s32 	%r24, %r23, %r22;
	st.shared.u32 	[%r5], %r24;
$L__BB3_11:
	bar.sync 	0;
	setp.gt.u32 	%p6, %r1, 31;
	@%p6 bra 	$L__BB3_13;
	ld.shared.u32 	%r25, [%r5+128];
	ld.shared.u32 	%r26, [%r5];
	add.s32 	%r27, %r26, %r25;
	st.shared.u32 	[%r5], %r27;
$L__BB3_13:
	bar.sync 	0;
	setp.gt.u32 	%p7, %r1, 15;
	@%p7 bra 	$L__BB3_15;
	ld.shared.u32 	%r28, [%r5+64];
	ld.shared.u32 	%r29, [%r5];
	add.s32 	%r30, %r29, %r28;
	st.shared.u32 	[%r5], %r30;
$L__BB3_15:
	bar.sync 	0;
	setp.gt.u32 	%p8, %r1, 7;
	@%p8 bra 	$L__BB3_17;
	ld.shared.u32 	%r31, [%r5+32];
	ld.shared.u32 	%r32, [%r5];
	add.s32 	%r33, %r32, %r31;
	st.shared.u32 	[%r5], %r33;
$L__BB3_17:
	bar.sync 	0;
	setp.gt.u32 	%p9, %r1, 3;
	@%p9 bra 	$L__BB3_19;
	ld.shared.u32 	%r34, [%r5+16];
	ld.shared.u32 	%r35, [%r5];
	add.s32 	%r36, %r35, %r34;
	st.shared.u32 	[%r5], %r36;
$L__BB3_19:
	bar.sync 	0;
	setp.gt.u32 	%p10, %r1, 1;
	@%p10 bra 	$L__BB3_21;
	ld.shared.u32 	%r37, [%r5+8];
	ld.shared.u32 	%r38, [%r5];
	add.s32 	%r39, %r38, %r37;
	st.shared.u32 	[%r5], %r39;
$L__BB3_21:
	bar.sync 	0;
	setp.ne.s32 	%p11, %r1, 0;
	@%p11 bra 	$L__BB3_23;
	ld.shared.u32 	%r40, [_ZZ7reduce3IiLm1024000EEvPT_S1_E5sdata+4];
	ld.shared.u32 	%r41, [%r5];
	add.s32 	%r42, %r41, %r40;
	st.shared.u32 	[%r5], %r42;
$L__BB3_23:
	setp.ne.s32 	%p12, %r1, 0;
	bar.sync 	0;
	@%p12 bra 	$L__BB3_25;
	ld.shared.u32 	%r43, [_ZZ7reduce3IiLm1024000EEvPT_S1_E5sdata];
	cvta.to.global.u64 	%rd8, %rd2;
	mul.wide.u32 	%rd9, %r2, 4;
	add.s64 	%rd10, %rd8, %rd9;
	st.global.u32 	[%rd10], %r43;
$L__BB3_25:
	ret;

}
	// .globl	_Z7reduce4IiLm1024000EEvPT_S1_
.visible .entry _Z7reduce4IiLm1024000EEvPT_S1_(
	.param .u64 .ptr .align 1 _Z7reduce4IiLm1024000EEvPT_S1__param_0,
	.param .u64 .ptr .align 1 _Z7reduce4IiLm1024000EEvPT_S1__param_1
)
{
	.reg .pred 	%p<8>;
	.reg .b32 	%r<45>;
	.reg .b64 	%rd<11>;
	// demoted variable
	.shared .align 4 .b8 _ZZ7reduce4IiLm1024000EEvPT_S1_E5sdata[2048];
	ld.param.u64 	%rd3, [_Z7reduce4IiLm1024000EEvPT_S1__param_0];
	ld.param.u64 	%rd2, [_Z7reduce4IiLm1024000EEvPT_S1__param_1];
	cvta.to.global.u64 	%rd1, %rd3;
	mov.u32 	%r1, %tid.x;
	mov.u32 	%r2, %ctaid.x;
	mov.u32 	%r3, %ntid.x;
	mul.lo.s32 	%r9, %r3, %r2;
	shl.b32 	%r10, %r9, 1;
	add.s32 	%r4, %r10, %r1;
	setp.gt.u32 	%p1, %r4, 1023999;
	shl.b32 	%r11, %r1, 2;
	mov.u32 	%r12, _ZZ7reduce4IiLm1024000EEvPT_S1_E5sdata;
	add.s32 	%r5, %r12, %r11;
	@%p1 bra 	$L__BB4_2;
	mul.wide.u32 	%rd4, %r4, 4;
	add.s64 	%rd5, %rd1, %rd4;
	ld.global.u32 	%r44, [%rd5];
	st.shared.u32 	[%r5], %r44;
	bra.uni 	$L__BB4_3;
$L__BB4_2:
	mov.b32 	%r44, 0;
	st.shared.u32 	[%r5], %r44;
$L__BB4_3:
	add.s32 	%r8, %r4, %r3;
	setp.gt.u32 	%p2, %r8, 1023999;
	@%p2 bra 	$L__BB4_5;
	mul.wide.u32 	%rd6, %r8, 4;
	add.s64 	%rd7, %rd1, %rd6;
	ld.global.u32 	%r14, [%rd7];
	add.s32 	%r15, %r44, %r14;
	st.shared.u32 	[%r5], %r15;
$L__BB4_5:
	bar.sync 	0;
	setp.gt.u32 	%p3, %r1, 255;
	@%p3 bra 	$L__BB4_7;
	ld.shared.u32 	%r16, [%r5+1024];
	ld.shared.u32 	%r17, [%r5];
	add.s32 	%r18, %r17, %r16;
	st.shared.u32 	[%r5], %r18;
$L__BB4_7:
	bar.sync 	0;
	setp.gt.u32 	%p4, %r1, 127;
	@%p4 bra 	$L__BB4_9;
	ld.shared.u32 	%r19, [%r5+512];
	ld.shared.u32 	%r20, [%r5];
	add.s32 	%r21, %r20, %r19;
	st.shared.u32 	[%r5], %r21;
$L__BB4_9:
	bar.sync 	0;
	setp.gt.u32 	%p5, %r1, 63;
	@%p5 bra 	$L__BB4_11;
	ld.shared.u32 	%r22, [%r5+256];
	ld.shared.u32 	%r23, [%r5];
	add.s32 	%r24, %r23, %r22;
	st.shared.u32 	[%r5], %r24;
$L__BB4_11:
	bar.sync 	0;
	setp.gt.u32 	%p6, %r1, 31;
	@%p6 bra 	$L__BB4_14;
	ld.volatile.shared.u32 	%r25, [%r5+128];
	ld.volatile.shared.u32 	%r26, [%r5];
	add.s32 	%r27, %r26, %r25;
	st.volatile.shared.u32 	[%r5], %r27;
	ld.volatile.shared.u32 	%r28, [%r5+64];
	ld.volatile.shared.u32 	%r29, [%r5];
	add.s32 	%r30, %r29, %r28;
	st.volatile.shared.u32 	[%r5], %r30;
	ld.volatile.shared.u32 	%r31, [%r5+32];
	ld.volatile.shared.u32 	%r32, [%r5];
	add.s32 	%r33, %r32, %r31;
	st.volatile.shared.u32 	[%r5], %r33;
	ld.volatile.shared.u32 	%r34, [%r5+16];
	ld.volatile.shared.u32 	%r35, [%r5];
	add.s32 	%r36, %r35, %r34;
	st.volatile.shared.u32 	[%r5], %r36;
	ld.volatile.shared.u32 	%r37, [%r5+8];
	ld.volatile.shared.u32 	%r38, [%r5];
	add.s32 	%r39, %r38, %r37;
	st.volatile.shared.u32 	[%r5], %r39;
	ld.volatile.shared.u32 	%r40, [%r5+4];
	ld.volatile.shared.u32 	%r41, [%r5];
	add.s32 	%r42, %r41, %r40;
	st.volatile.shared.u32 	[%r5], %r42;
	setp.ne.s32 	%p7, %r1, 0;
	@%p7 bra 	$L__BB4_14;
	ld.shared.u32 	%r43, [_ZZ7reduce4IiLm1024000EEvPT_S1_E5sdata];
	cvta.to.global.u64 	%rd8, %rd2;
	mul.wide.u32 	%rd9, %r2, 4;
	add.s64 	%rd10, %rd8, %rd9;
	st.global.u32 	[%rd10], %r43;
$L__BB4_14:
	ret;

}
	// .globl	_Z7reduce5IiLm1024000ELm512EEvPT_S1_
.visible .entry _Z7reduce5IiLm1024000ELm512EEvPT_S1_(
	.param .u64 .ptr .align 1 _Z7reduce5IiLm1024000ELm512EEvPT_S1__param_0,
	.param .u64 .ptr .align 1 _Z7reduce5IiLm1024000ELm512EEvPT_S1__param_1
)
{
	.reg .pred 	%p<8>;
	.reg .b32 	%r<45>;
	.reg .b64 	%rd<11>;
	// demoted variable
	.shared .align 4 .b8 _ZZ7reduce5IiLm1024000ELm512EEvPT_S1_E5sdata[2048];
	ld.param.u64 	%rd3, [_Z7reduce5IiLm1024000ELm512EEvPT_S1__param_0];
	ld.param.u64 	%rd2, [_Z7reduce5IiLm1024000ELm512EEvPT_S1__param_1];
	cvta.to.global.u64 	%rd1, %rd3;
	mov.u32 	%r1, %tid.x;
	mov.u32 	%r2, %ctaid.x;
	mov.u32 	%r3, %ntid.x;
	mul.lo.s32 	%r9, %r3, %r2;
	shl.b32 	%r10, %r9, 1;
	add.s32 	%r4, %r10, %r1;
	setp.gt.u32 	%p1, %r4, 1023999;
	shl.b32 	%r11, %r1, 2;
	mov.u32 	%r12, _ZZ7reduce5IiLm1024000ELm512EEvPT_S1_E5sdata;
	add.s32 	%r5, %r12, %r11;
	@%p1 bra 	$L__BB5_2;
	mul.wide.u32 	%rd4, %r4, 4;
	add.s64 	%rd5, %rd1, %rd4;
	ld.global.u32 	%r44, [%rd5];
	st.shared.u32 	[%r5], %r44;
	bra.uni 	$L__BB5_3;
$L__BB5_2:
	mov.b32 	%r44, 0;
	st.shared.u32 	[%r5], %r44;
$L__BB5_3:
	add.s32 	%r8, %r4, %r3;
	setp.gt.u32 	%p2, %r8, 1023999;
	@%p2 bra 	$L__BB5_5;
	mul.wide.u32 	%rd6, %r8, 4;
	add.s64 	%rd7, %rd1, %rd6;
	ld.global.u32 	%r14, [%rd7];
	add.s32 	%r15, %r44, %r14;
	st.shared.u32 	[%r5], %r15;
$L__BB5_5:
	bar.sync 	0;
	setp.gt.u32 	%p3, %r1, 255;
	@%p3 bra 	$L__BB5_7;
	ld.shared.u32 	%r16, [%r5+1024];
	ld.shared.u32 	%r17, [%r5];
	add.s32 	%r18, %r17, %r16;
	st.shared.u32 	[%r5], %r18;
$L__BB5_7:
	bar.sync 	0;
	setp.gt.u32 	%p4, %r1, 127;
	@%p4 bra 	$L__BB5_9;
	ld.shared.u32 	%r19, [%r5+512];
	ld.shared.u32 	%r20, [%r5];
	add.s32 	%r21, %r20, %r19;
	st.shared.u32 	[%r5], %r21;
$L__BB5_9:
	bar.sync 	0;
	setp.gt.u32 	%p5, %r1, 63;
	@%p5 bra 	$L__BB5_11;
	ld.shared.u32 	%r22, [%r5+256];
	ld.shared.u32 	%r23, [%r5];
	add.s32 	%r24, %r23, %r22;
	st.shared.u32 	[%r5], %r24;
$L__BB5_11:
	bar.sync 	0;
	setp.gt.u32 	%p6, %r1, 31;
	@%p6 bra 	$L__BB5_14;
	ld.volatile.shared.u32 	%r25, [%r5+128];
	ld.volatile.shared.u32 	%r26, [%r5];
	add.s32 	%r27, %r26, %r25;
	st.volatile.shared.u32 	[%r5], %r27;
	ld.volatile.shared.u32 	%r28, [%r5+64];
	ld.volatile.shared.u32 	%r29, [%r5];
	add.s32 	%r30, %r29, %r28;
	st.volatile.shared.u32 	[%r5], %r30;
	ld.volatile.shared.u32 	%r31, [%r5+32];
	ld.volatile.shared.u32 	%r32, [%r5];
	add.s32 	%r33, %r32, %r31;
	st.volatile.shared.u32 	[%r5], %r33;
	ld.volatile.shared.u32 	%r34, [%r5+16];
	ld.volatile.shared.u32 	%r35, [%r5];
	add.s32 	%r36, %r35, %r34;
	st.volatile.shared.u32 	[%r5], %r36;
	ld.volatile.shared.u32 	%r37, [%r5+8];
	ld.volatile.shared.u32 	%r38, [%r5];
	add.s32 	%r39, %r38, %r37;
	st.volatile.shared.u32 	[%r5], %r39;
	ld.volatile.shared.u32 	%r40, [%r5+4];
	ld.volatile.shared.u32 	%r41, [%r5];
	add.s32 	%r42, %r41, %r40;
	st.volatile.shared.u32 	[%r5], %r42;
	setp.ne.s32 	%p7, %r1, 0;
	@%p7 bra 	$L__BB5_14;
	ld.shared.u32 	%r43, [_ZZ7reduce5IiLm1024000ELm512EEvPT_S1_E5sdata];
	cvta.to.global.u64 	%rd8, %rd2;
	mul.wide.u32 	%rd9, %r2, 4;
	add.s64 	%rd10, %rd8, %rd9;
	st.global.u32 	[%rd10], %r43;
$L__BB5_14:
	ret;

}


// ===== COMPILED SASS (sm_100) =====

	.target	sm_100

	.elftype	@"ET_EXEC"


//--------------------- .note.nv.tkinfo           --------------------------
	.section	.note.nv.tkinfo,"",@"SHT_NOTE"
	.sectionflags	@"SHF_NOTE_NV_TKINFO"
	.tkinfo
        /*0018*/ 	.word	0x00000002
        /*0030*/ 	.string	""
        /*0030*/ 	.string	"ptxas"
        /*0030*/ 	.string	"Cuda compilation tools, release 13.0, V13.0.88"
        /*0030*/ 	.string	"Build cuda_13.0.r13.0/compiler.36424714_0"
        /*0030*/ 	.string	"-arch sm_100 -m 64 "



//--------------------- .note.nv.cuinfo           --------------------------
	.section	.note.nv.cuinfo,"",@"SHT_NOTE"
	.sectionflags	@"SHF_NOTE_NV_CUINFO"
        /*0018*/ 	.short	0x0002
        /*001a*/ 	.short	0x0064
        /*001c*/ 	.short	0x0082
	.zero		2


//--------------------- .nv.info                  --------------------------
	.section	.nv.info,"",@"SHT_CUDA_INFO"
	.align	4


	//----- nvinfo : EIATTR_REGCOUNT
	.align		4
        /*0000*/ 	.byte	0x04, 0x2f
        /*0002*/ 	.short	(.L_1 - .L_0)
	.align		4
.L_0:
        /*0004*/ 	.word	index@(_Z12reduce_basicIiLm1024000EEvPT_S1_)
        /*0008*/ 	.word	0x0000000c


	//----- nvinfo : EIATTR_FRAME_SIZE
	.align		4
.L_1:
        /*000c*/ 	.byte	0x04, 0x11
        /*000e*/ 	.short	(.L_3 - .L_2)
	.align		4
.L_2:
        /*0010*/ 	.word	index@(_Z12reduce_basicIiLm1024000EEvPT_S1_)
        /*0014*/ 	.word	0x00000000


	//----- nvinfo : EIATTR_REGCOUNT
	.align		4
.L_3:
        /*0018*/ 	.byte	0x04, 0x2f
        /*001a*/ 	.short	(.L_5 - .L_4)
	.align		4
.L_4:
        /*001c*/ 	.word	index@(_Z7reduce1IiLm1024000EEvPT_S1_)
        /*0020*/ 	.word	0x0000000d


	//----- nvinfo : EIATTR_FRAME_SIZE
	.align		4
.L_5:
        /*0024*/ 	.byte	0x04, 0x11
        /*0026*/ 	.short	(.L_7 - .L_6)
	.align		4
.L_6:
        /*0028*/ 	.word	index@(_Z7reduce1IiLm1024000EEvPT_S1_)
        /*002c*/ 	.word	0x00000000


	//----- nvinfo : EIATTR_REGCOUNT
	.align		4
.L_7:
        /*0030*/ 	.byte	0x04, 0x2f
        /*0032*/ 	.short	(.L_9 - .L_8)
	.align		4
.L_8:
        /*0034*/ 	.word	index@(_Z7reduce2IiLm1024000EEvPT_S1_)
        /*0038*/ 	.word	0x0000000c


	//----- nvinfo : EIATTR_FRAME_SIZE
	.align		4
.L_9:
        /*003c*/ 	.byte	0x04, 0x11
        /*003e*/ 	.short	(.L_11 - .L_10)
	.align		4
.L_10:
        /*0040*/ 	.word	index@(_Z7reduce2IiLm1024000EEvPT_S1_)
        /*0044*/ 	.word	0x00000000


	//----- nvinfo : EIATTR_REGCOUNT
	.align		4
.L_11:
        /*0048*/ 	.byte	0x04, 0x2f
        /*004a*/ 	.short	(.L_13 - .L_12)
	.align		4
.L_12:
        /*004c*/ 	.word	index@(_Z7reduce3IiLm1024000EEvPT_S1_)
        /*0050*/ 	.word	0x0000000d


	//----- nvinfo : EIATTR_FRAME_SIZE
	.align		4
.L_13:
        /*0054*/ 	.byte	0x04, 0x11
        /*0056*/ 	.short	(.L_15 - .L_14)
	.align		4
.L_14:
        /*0058*/ 	.word	index@(_Z7reduce3IiLm1024000EEvPT_S1_)
        /*005c*/ 	.word	0x00000000


	//----- nvinfo : EIATTR_REGCOUNT
	.align		4
.L_15:
        /*0060*/ 	.byte	0x04, 0x2f
        /*0062*/ 	.short	(.L_17 - .L_16)
	.align		4
.L_16:
        /*0064*/ 	.word	index@(_Z7reduce4IiLm1024000EEvPT_S1_)
        /*0068*/ 	.word	0x0000000d


	//----- nvinfo : EIATTR_FRAME_SIZE
	.align		4
.L_17:
        /*006c*/ 	.byte	0x04, 0x11
        /*006e*/ 	.short	(.L_19 - .L_18)
	.align		4
.L_18:
        /*0070*/ 	.word	index@(_Z7reduce4IiLm1024000EEvPT_S1_)
        /*0074*/ 	.word	0x00000000


	//----- nvinfo : EIATTR_REGCOUNT
	.align		4
.L_19:
        /*0078*/ 	.byte	0x04, 0x2f
        /*007a*/ 	.short	(.L_21 - .L_20)
	.align		4
.L_20:
        /*007c*/ 	.word	index@(_Z7reduce5IiLm1024000ELm512EEvPT_S1_)
        /*0080*/ 	.word	0x0000000d


	//----- nvinfo : EIATTR_FRAME_SIZE
	.align		4
.L_21:
        /*0084*/ 	.byte	0x04, 0x11
        /*0086*/ 	.short	(.L_23 - .L_22)
	.align		4
.L_22:
        /*0088*/ 	.word	index@(_Z7reduce5IiLm1024000ELm512EEvPT_S1_)
        /*008c*/ 	.word	0x00000000


	//----- nvinfo : EIATTR_MIN_STACK_SIZE
	.align		4
.L_23:
        /*0090*/ 	.byte	0x04, 0x12
        /*0092*/ 	.short	(.L_25 - .L_24)
	.align		4
.L_24:
        /*0094*/ 	.word	index@(_Z7reduce5IiLm1024000ELm512EEvPT_S1_)
        /*0098*/ 	.word	0x00000000


	//----- nvinfo : EIATTR_MIN_STACK_SIZE
	.align		4
.L_25:
        /*009c*/ 	.byte	0x04, 0x12
        /*009e*/ 	.short	(.L_27 - .L_26)
	.align		4
.L_26:
        /*00a0*/ 	.word	index@(_Z7reduce4IiLm1024000EEvPT_S1_)
        /*00a4*/ 	.word	0x00000000


	//----- nvinfo : EIATTR_MIN_STACK_SIZE
	.align		4
.L_27:
        /*00a8*/ 	.byte	0x04, 0x12
        /*00aa*/ 	.short	(.L_29 - .L_28)
	.align		4
.L_28:
        /*00ac*/ 	.word	index@(_Z7reduce3IiLm1024000EEvPT_S1_)
        /*00b0*/ 	.word	0x00000000


	//----- nvinfo : EIATTR_MIN_STACK_SIZE
	.align		4
.L_29:
        /*00b4*/ 	.byte	0x04, 0x12
        /*00b6*/ 	.short	(.L_31 - .L_30)
	.align		4
.L_30:
        /*00b8*/ 	.word	index@(_Z7reduce2IiLm1024000EEvPT_S1_)
        /*00bc*/ 	.word	0x00000000


	//----- nvinfo : EIATTR_MIN_STACK_SIZE
	.align		4
.L_31:
        /*00c0*/ 	.byte	0x04, 0x12
        /*00c2*/ 	.short	(.L_33 - .L_32)
	.align		4
.L_32:
        /*00c4*/ 	.word	index@(_Z7reduce1IiLm1024000EEvPT_S1_)
        /*00c8*/ 	.word	0x00000000


	//----- nvinfo : EIATTR_MIN_STACK_SIZE
	.align		4
.L_33:
        /*00cc*/ 	.byte	0x04, 0x12
        /*00ce*/ 	.short	(.L_35 - .L_34)
	.align		4
.L_34:
        /*00d0*/ 	.word	index@(_Z12reduce_basicIiLm1024000EEvPT_S1_)
        /*00d4*/ 	.word	0x00000000
.L_35:


//--------------------- .nv.compat                --------------------------
	.section	.nv.compat,"",@"SHT_CUDA_COMPAT_INFO"
	.align	4
        /*0000*/ 	.byte	0x02, 0x09, 0x00, 0x00, 0x02, 0x02, 0x01, 0x00, 0x02, 0x05, 0x05, 0x00, 0x03, 0x07, 0x01, 0x01
        /*0010*/ 	.byte	0x02, 0x03, 0x00, 0x00, 0x02, 0x06, 0x01, 0x00, 0x04, 0x0b, 0x08, 0x00, 0x09, 0x00, 0x00, 0x00
        /*0020*/ 	.byte	0x00, 0x00, 0x00, 0x00


//--------------------- .nv.info._Z7reduce5IiLm1024000ELm512EEvPT_S1_ --------------------------
	.section	.nv.info._Z7reduce5IiLm1024000ELm512EEvPT_S1_,"",@"SHT_CUDA_INFO"
	.sectionflags	@""
	.align	4


	//----- nvinfo : EIATTR_CUDA_API_VERSION
	.align		4
        /*0000*/ 	.byte	0x04, 0x37
        /*0002*/ 	.short	(.L_37 - .L_36)
.L_36:
        /*0004*/ 	.word	0x00000082


	//----- nvinfo : EIATTR_KPARAM_INFO
	.align		4
.L_37:
        /*0008*/ 	.byte	0x04, 0x17
        /*000a*/ 	.short	(.L_39 - .L_38)
.L_38:
        /*000c*/ 	.word	0x00000000
        /*0010*/ 	.short	0x0001
        /*0012*/ 	.short	0x0008
        /*0014*/ 	.byte	0x00, 0xf5, 0x21, 0x00


	//----- nvinfo : EIATTR_KPARAM_INFO
	.align		4
.L_39:
        /*0018*/ 	.byte	0x04, 0x17
        /*001a*/ 	.short	(.L_41 - .L_40)
.L_40:
        /*001c*/ 	.word	0x00000000
        /*0020*/ 	.short	0x0000
        /*0022*/ 	.short	0x0000
        /*0024*/ 	.byte	0x00, 0xf5, 0x21, 0x00


	//----- nvinfo : EIATTR_SPARSE_MMA_MASK
	.align		4
.L_41:
        /*0028*/ 	.byte	0x03, 0x50
        /*002a*/ 	.short	0x0000


	//----- nvinfo : EIATTR_MAXREG_COUNT
	.align		4
        /*002c*/ 	.byte	0x03, 0x1b
        /*002e*/ 	.short	0x00ff


	//----- nvinfo : EIATTR_NUM_BARRIERS
	.align		4
        /*0030*/ 	.byte	0x02, 0x4c
        /*0032*/ 	.byte	0x01
	.zero		1


	//----- nvinfo : EIATTR_MERCURY_ISA_VERSION
	.align		4
        /*0034*/ 	.byte	0x03, 0x5f
        /*0036*/ 	.short	0x0101


	//----- nvinfo : EIATTR_VRC_CTA_INIT_COUNT
	.align		4
        /*0038*/ 	.byte	0x02, 0x4a
	.zero		1
	.zero		1


	//----- nvinfo : EIATTR_EXIT_INSTR_OFFSETS
	.align		4
        /*003c*/ 	.byte	0x04, 0x1c
        /*003e*/ 	.short	(.L_43 - .L_42)


	//   ....[0]....
.L_42:
        /*0040*/ 	.word	0x000002d0


	//   ....[1]....
        /*0044*/ 	.word	0x00000470


	//   ....[2]....
        /*0048*/ 	.word	0x000004c0


	//----- nvinfo : EIATTR_CBANK_PARAM_SIZE
	.align		4
.L_43:
        /*004c*/ 	.byte	0x03, 0x19
        /*004e*/ 	.short	0x0010


	//----- nvinfo : EIATTR_PARAM_CBANK
	.align		4
        /*0050*/ 	.byte	0x04, 0x0a
        /*0052*/ 	.short	(.L_45 - .L_44)
	.align		4
.L_44:
        /*0054*/ 	.word	index@(.nv.constant0._Z7reduce5IiLm1024000ELm512EEvPT_S1_)
        /*0058*/ 	.short	0x0380
        /*005a*/ 	.short	0x0010


	//----- nvinfo : EIATTR_SW_WAR
	.align		4
.L_45:
        /*005c*/ 	.byte	0x04, 0x36
        /*005e*/ 	.short	(.L_47 - .L_46)
.L_46:
        /*0060*/ 	.word	0x00000008
.L_47:


//--------------------- .nv.info._Z7reduce4IiLm1024000EEvPT_S1_ --------------------------
	.section	.nv.info._Z7reduce4IiLm1024000EEvPT_S1_,"",@"SHT_CUDA_INFO"
	.sectionflags	@""
	.align	4


	//----- nvinfo : EIATTR_CUDA_API_VERSION
	.align		4
        /*0000*/ 	.byte	0x04, 0x37
        /*0002*/ 	.short	(.L_49 - .L_48)
.L_48:
        /*0004*/ 	.word	0x00000082


	//----- nvinfo : EIATTR_KPARAM_INFO
	.align		4
.L_49:
        /*0008*/ 	.byte	0x04, 0x17
        /*000a*/ 	.short	(.L_51 - .L_50)
.L_50:
        /*000c*/ 	.word	0x00000000
        /*0010*/ 	.short	0x0001
        /*0012*/ 	.short	0x0008
        /*0014*/ 	.byte	0x00, 0xf5, 0x21, 0x00


	//----- nvinfo : EIATTR_KPARAM_INFO
	.align		4
.L_51:
        /*0018*/ 	.byte	0x04, 0x17
        /*001a*/ 	.short	(.L_53 - .L_52)
.L_52:
        /*001c*/ 	.word	0x00000000
        /*0020*/ 	.short	0x0000
        /*0022*/ 	.short	0x0000
        /*0024*/ 	.byte	0x00, 0xf5, 0x21, 0x00


	//----- nvinfo : EIATTR_SPARSE_MMA_MASK
	.align		4
.L_53:
        /*0028*/ 	.byte	0x03, 0x50
        /*002a*/ 	.short	0x0000


	//----- nvinfo : EIATTR_MAXREG_COUNT
	.align		4
        /*002c*/ 	.byte	0x03, 0x1b
        /*002e*/ 	.short	0x00ff


	//----- nvinfo : EIATTR_NUM_BARRIERS
	.align		4
        /*0030*/ 	.byte	0x02, 0x4c
        /*0032*/ 	.byte	0x01
	.zero		1


	//----- nvinfo : EIATTR_MERCURY_ISA_VERSION
	.align		4
        /*0034*/ 	.byte	0x03, 0x5f
        /*0036*/ 	.short	0x0101


	//----- nvinfo : EIATTR_VRC_CTA_INIT_COUNT
	.align		4
        /*0038*/ 	.byte	0x02, 0x4a
	.zero		1
	.zero		1


	//----- nvinfo : EIATTR_EXIT_INSTR_OFFSETS
	.align		4
        /*003c*/ 	.byte	0x04, 0x1c
        /*003e*/ 	.short	(.L_55 - .L_54)


	//   ....[0]....
.L_54:
        /*0040*/ 	.word	0x000002d0


	//   ....[1]....
        /*0044*/ 	.word	0x00000470


	//   ....[2]....
        /*0048*/ 	.word	0x000004c0


	//----- nvinfo : EIATTR_CBANK_PARAM_SIZE
	.align		4
.L_55:
        /*004c*/ 	.byte	0x03, 0x19
        /*004e*/ 	.short	0x0010


	//----- nvinfo : EIATTR_PARAM_CBANK
	.align		4
        /*0050*/ 	.byte	0x04, 0x0a
        /*0052*/ 	.short	(.L_57 - .L_56)
	.align		4
.L_56:
        /*0054*/ 	.word	index@(.nv.constant0._Z7reduce4IiLm1024000EEvPT_S1_)
        /*0058*/ 	.short	0x0380
        /*005a*/ 	.short	0x0010


	//----- nvinfo : EIATTR_SW_WAR
	.align		4
.L_57:
        /*005c*/ 	.byte	0x04, 0x36
        /*005e*/ 	.short	(.L_59 - .L_58)
.L_58:
        /*0060*/ 	.word	0x00000008
.L_59:


//--------------------- .nv.info._Z7reduce3IiLm1024000EEvPT_S1_ --------------------------
	.section	.nv.info._Z7reduce3IiLm1024000EEvPT_S1_,"",@"SHT_CUDA_INFO"
	.sectionflags	@""
	.align	4


	//----- nvinfo : EIATTR_CUDA_API_VERSION
	.align		4
        /*0000*/ 	.byte	0x04, 0x37
        /*0002*/ 	.short	(.L_61 - .L_60)
.L_60:
        /*0004*/ 	.word	0x00000082


	//----- nvinfo : EIATTR_KPARAM_INFO
	.align		4
.L_61:
        /*0008*/ 	.byte	0x04, 0x17
        /*000a*/ 	.short	(.L_63 - .L_62)
.L_62:
        /*000c*/ 	.word	0x00000000
        /*0010*/ 	.short	0x0001
        /*0012*/ 	.short	0x0008
        /*0014*/ 	.byte	0x00, 0xf5, 0x21, 0x00


	//----- nvinfo : EIATTR_KPARAM_INFO
	.align		4
.L_63:
        /*0018*/ 	.byte	0x04, 0x17
        /*001a*/ 	.short	(.L_65 - .L_64)
.L_64:
        /*001c*/ 	.word	0x00000000
        /*0020*/ 	.short	0x0000
        /*0022*/ 	.short	0x0000
        /*0024*/ 	.byte	0x00, 0xf5, 0x21, 0x00


	//----- nvinfo : EIATTR_SPARSE_MMA_MASK
	.align		4
.L_65:
        /*0028*/ 	.byte	0x03, 0x50
        /*002a*/ 	.short	0x0000


	//----- nvinfo : EIATTR_MAXREG_COUNT
	.align		4
        /*002c*/ 	.byte	0x03, 0x1b
        /*002e*/ 	.short	0x00ff


	//----- nvinfo : EIATTR_NUM_BARRIERS
	.align		4
        /*0030*/ 	.byte	0x02, 0x4c
        /*0032*/ 	.byte	0x01
	.zero		1


	//----- nvinfo : EIATTR_MERCURY_ISA_VERSION
	.align		4
        /*0034*/ 	.byte	0x03, 0x5f
        /*0036*/ 	.short	0x0101


	//----- nvinfo : EIATTR_VRC_CTA_INIT_COUNT
	.align		4
        /*0038*/ 	.byte	0x02, 0x4a
	.zero		1
	.zero		1


	//----- nvinfo : EIATTR_EXIT_INSTR_OFFSETS
	.align		4
        /*003c*/ 	.byte	0x04, 0x1c
        /*003e*/ 	.short	(.L_67 - .L_66)


	//   ....[0]....
.L_66:
        /*0040*/ 	.word	0x00000500


	//   ....[1]....
        /*0044*/ 	.word	0x00000550


	//----- nvinfo : EIATTR_CBANK_PARAM_SIZE
	.align		4
.L_67:
        /*0048*/ 	.byte	0x03, 0x19
        /*004a*/ 	.short	0x0010


	//----- nvinfo : EIATTR_PARAM_CBANK
	.align		4
        /*004c*/ 	.byte	0x04, 0x0a
        /*004e*/ 	.short	(.L_69 - .L_68)
	.align		4
.L_68:
        /*0050*/ 	.word	index@(.nv.constant0._Z7reduce3IiLm1024000EEvPT_S1_)
        /*0054*/ 	.short	0x0380
        /*0056*/ 	.short	0x0010


	//----- nvinfo : EIATTR_SW_WAR
	.align		4
.L_69:
        /*0058*/ 	.byte	0x04, 0x36
        /*005a*/ 	.short	(.L_71 - .L_70)
.L_70:
        /*005c*/ 	.word	0x00000008
.L_71:


//--------------------- .nv.info._Z7reduce2IiLm1024000EEvPT_S1_ --------------------------
	.section	.nv.info._Z7reduce2IiLm1024000EEvPT_S1_,"",@"SHT_CUDA_INFO"
	.sectionflags	@""
	.align	4


	//----- nvinfo : EIATTR_CUDA_API_VERSION
	.align		4
        /*0000*/ 	.byte	0x04, 0x37
        /*0002*/ 	.short	(.L_73 - .L_72)
.L_72:
        /*0004*/ 	.word	0x00000082


	//----- nvinfo : EIATTR_KPARAM_INFO
	.align		4
.L_73:
        /*0008*/ 	.byte	0x04, 0x17
        /*000a*/ 	.short	(.L_75 - .L_74)
.L_74:
        /*000c*/ 	.word	0x00000000
        /*0010*/ 	.short	0x0001
        /*0012*/ 	.short	0x0008
        /*0014*/ 	.byte	0x00, 0xf5, 0x21, 0x00


	//----- nvinfo : EIATTR_KPARAM_INFO
	.align		4
.L_75:
        /*0018*/ 	.byte	0x04, 0x17
        /*001a*/ 	.short	(.L_77 - .L_76)
.L_76:
        /*001c*/ 	.word	0x00000000
        /*0020*/ 	.short	0x0000
        /*0022*/ 	.short	0x0000
        /*0024*/ 	.byte	0x00, 0xf5, 0x21, 0x00


	//----- nvinfo : EIATTR_SPARSE_MMA_MASK
	.align		4
.L_77:
        /*0028*/ 	.byte	0x03, 0x50
        /*002a*/ 	.short	0x0000


	//----- nvinfo : EIATTR_MAXREG_COUNT
	.align		4
        /*002c*/ 	.byte	0x03, 0x1b
        /*002e*/ 	.short	0x00ff


	//----- nvinfo : EIATTR_NUM_BARRIERS
	.align		4
        /*0030*/ 	.byte	0x02, 0x4c
        /*0032*/ 	.byte	0x01
	.zero		1


	//----- nvinfo : EIATTR_MERCURY_ISA_VERSION
	.align		4
        /*0034*/ 	.byte	0x03, 0x5f
        /*0036*/ 	.short	0x0101


	//----- nvinfo : EIATTR_VRC_CTA_INIT_COUNT
	.align		4
        /*0038*/ 	.byte	0x02, 0x4a
	.zero		1
	.zero		1


	//----- nvinfo : EIATTR_EXIT_INSTR_OFFSETS
	.align		4
        /*003c*/ 	.byte	0x04, 0x1c
        /*003e*/ 	.short	(.L_79 - .L_78)


	//   ....[0]....
.L_78:
        /*0040*/ 	.word	0x00000470


	//   ....[1]....
        /*0044*/ 	.word	0x000004c0


	//----- nvinfo : EIATTR_CBANK_PARAM_SIZE
	.align		4
.L_79:
        /*0048*/ 	.byte	0x03, 0x19
        /*004a*/ 	.short	0x0010


	//----- nvinfo : EIATTR_PARAM_CBANK
	.align		4
        /*004c*/ 	.byte	0x04, 0x0a
        /*004e*/ 	.short	(.L_81 - .L_80)
	.align		4
.L_80:
        /*0050*/ 	.word	index@(.nv.constant0._Z7reduce2IiLm1024000EEvPT_S1_)
        /*0054*/ 	.short	0x0380
        /*0056*/ 	.short	0x0010


	//----- nvinfo : EIATTR_SW_WAR
	.align		4
.L_81:
        /*0058*/ 	.byte	0x04, 0x36
        /*005a*/ 	.short	(.L_83 - .L_82)
.L_82:
        /*005c*/ 	.word	0x00000008
.L_83:


//--------------------- .nv.info._Z7reduce1IiLm1024000EEvPT_S1_ --------------------------
	.section	.nv.info._Z7reduce1IiLm1024000EEvPT_S1_,"",@"SHT_CUDA_INFO"
	.sectionflags	@""
	.align	4


	//----- nvinfo : EIATTR_CUDA_API_VERSION
	.align		4
        /*0000*/ 	.byte	0x04, 0x37
        /*0002*/ 	.short	(.L_85 - .L_84)
.L_84:
        /*0004*/ 	.word	0x00000082


	//----- nvinfo : EIATTR_KPARAM_INFO
	.align		4
.L_85:
        /*0008*/ 	.byte	0x04, 0x17
        /*000a*/ 	.short	(.L_87 - .L_86)
.L_86:
        /*000c*/ 	.word	0x00000000
        /*0010*/ 	.short	0x0001
        /*0012*/ 	.short	0x0008
        /*0014*/ 	.byte	0x00, 0xf5, 0x21, 0x00


	//----- nvinfo : EIATTR_KPARAM_INFO
	.align		4
.L_87:
        /*0018*/ 	.byte	0x04, 0x17
        /*001a*/ 	.short	(.L_89 - .L_88)
.L_88:
        /*001c*/ 	.word	0x00000000
        /*0020*/ 	.short	0x0000
        /*0022*/ 	.short	0x0000
        /*0024*/ 	.byte	0x00, 0xf5, 0x21, 0x00


	//----- nvinfo : EIATTR_SPARSE_MMA_MASK
	.align		4
.L_89:
        /*0028*/ 	.byte	0x03, 0x50
        /*002a*/ 	.short	0x0000


	//----- nvinfo : EIATTR_MAXREG_COUNT
	.align		4
        /*002c*/ 	.byte	0x03, 0x1b
        /*002e*/ 	.short	0x00ff


	//----- nvinfo : EIATTR_NUM_BARRIERS
	.align		4
        /*0030*/ 	.byte	0x02, 0x4c
        /*0032*/ 	.byte	0x01
	.zero		1


	//----- nvinfo : EIATTR_MERCURY_ISA_VERSION
	.align		4
        /*0034*/ 	.byte	0x03, 0x5f
        /*0036*/ 	.short	0x0101


	//----- nvinfo : EIATTR_VRC_CTA_INIT_COUNT
	.align		4
        /*0038*/ 	.byte	0x02, 0x4a
	.zero		1
	.zero		1


	//----- nvinfo : EIATTR_EXIT_INSTR_OFFSETS
	.align		4
        /*003c*/ 	.byte	0x04, 0x1c
        /*003e*/ 	.short	(.L_91 - .L_90)


	//   ....[0]....
.L_90:
        /*0040*/ 	.word	0x000004f0


	//   ....[1]....
        /*0044*/ 	.word	0x00000540


	//----- nvinfo : EIATTR_CBANK_PARAM_SIZE
	.align		4
.L_91:
        /*0048*/ 	.byte	0x03, 0x19
        /*004a*/ 	.short	0x0010


	//----- nvinfo : EIATTR_PARAM_CBANK
	.align		4
        /*004c*/ 	.byte	0x04, 0x0a
        /*004e*/ 	.short	(.L_93 - .L_92)
	.align		4
.L_92:
        /*0050*/ 	.word	index@(.nv.constant0._Z7reduce1IiLm1024000EEvPT_S1_)
        /*0054*/ 	.short	0x0380
        /*0056*/ 	.short	0x0010


	//----- nvinfo : EIATTR_SW_WAR
	.align		4
.L_93:
        /*0058*/ 	.byte	0x04, 0x36
        /*005a*/ 	.short	(.L_95 - .L_94)
.L_94:
        /*005c*/ 	.word	0x00000008
.L_95:


//--------------------- .nv.info._Z12reduce_basicIiLm1024000EEvPT_S1_ --------------------------
	.section	.nv.info._Z12reduce_basicIiLm1024000EEvPT_S1_,"",@"SHT_CUDA_INFO"
	.sectionflags	@""
	.align	4


	//----- nvinfo : EIATTR_CUDA_API_VERSION
	.align		4
        /*0000*/ 	.byte	0x04, 0x37
        /*0002*/ 	.short	(.L_97 - .L_96)
.L_96:
        /*0004*/ 	.word	0x00000082


	//----- nvinfo : EIATTR_KPARAM_INFO
	.align		4
.L_97:
        /*0008*/ 	.byte	0x04, 0x17
        /*000a*/ 	.short	(.L_99 - .L_98)
.L_98:
        /*000c*/ 	.word	0x00000000
        /*0010*/ 	.short	0x0001
        /*0012*/ 	.short	0x0008
        /*0014*/ 	.byte	0x00, 0xf5, 0x21, 0x00


	//----- nvinfo : EIATTR_KPARAM_INFO
	.align		4
.L_99:
        /*0018*/ 	.byte	0x04, 0x17
        /*001a*/ 	.short	(.L_101 - .L_100)
.L_100:
        /*001c*/ 	.word	0x00000000
        /*0020*/ 	.short	0x0000
        /*0022*/ 	.short	0x0000
        /*0024*/ 	.byte	0x00, 0xf5, 0x21, 0x00


	//----- nvinfo : EIATTR_SPARSE_MMA_MASK
	.align		4
.L_101:
        /*0028*/ 	.byte	0x03, 0x50
        /*002a*/ 	.short	0x0000


	//----- nvinfo : EIATTR_MAXREG_COUNT
	.align		4
        /*002c*/ 	.byte	0x03, 0x1b
        /*002e*/ 	.short	0x00ff


	//----- nvinfo : EIATTR_NUM_BARRIERS
	.align		4
        /*0030*/ 	.byte	0x02, 0x4c
        /*0032*/ 	.byte	0x01
	.zero		1


	//----- nvinfo : EIATTR_MERCURY_ISA_VERSION
	.align		4
        /*0034*/ 	.byte	0x03, 0x5f
        /*0036*/ 	.short	0x0101


	//----- nvinfo : EIATTR_VRC_CTA_INIT_COUNT
	.align		4
        /*0038*/ 	.byte	0x02, 0x4a
	.zero		1
	.zero		1


	//----- nvinfo : EIATTR_EXIT_INSTR_OFFSETS
	.align		4
        /*003c*/ 	.byte	0x04, 0x1c
        /*003e*/ 	.short	(.L_103 - .L_102)


	//   ....[0]....
.L_102:
        /*0040*/ 	.word	0x00000490


	//   ....[1]....
        /*0044*/ 	.word	0x000004e0


	//----- nvinfo : EIATTR_CBANK_PARAM_SIZE
	.align		4
.L_103:
        /*0048*/ 	.byte	0x03, 0x19
        /*004a*/ 	.short	0x0010


	//----- nvinfo : EIATTR_PARAM_CBANK
	.align		4
        /*004c*/ 	.byte	0x04, 0x0a
        /*004e*/ 	.short	(.L_105 - .L_104)
	.align		4
.L_104:
        /*0050*/ 	.word	index@(.nv.constant0._Z12reduce_basicIiLm1024000EEvPT_S1_)
        /*0054*/ 	.short	0x0380
        /*0056*/ 	.short	0x0010


	//----- nvinfo : EIATTR_SW_WAR
	.align		4
.L_105:
        /*0058*/ 	.byte	0x04, 0x36
        /*005a*/ 	.short	(.L_107 - .L_106)
.L_106:
        /*005c*/ 	.word	0x00000008
.L_107:


//--------------------- .nv.callgraph             --------------------------
	.section	.nv.callgraph,"",@"SHT_CUDA_CALLGRAPH"
	.align	4
	.sectionentsize	8
	.align		4
        /*0000*/ 	.word	0x00000000
	.align		4
        /*0004*/ 	.word	0xffffffff
	.align		4
        /*0008*/ 	.word	0x00000000
	.align		4
        /*000c*/ 	.word	0xfffffffe
	.align		4
        /*0010*/ 	.word	0x00000000
	.align		4
        /*0014*/ 	.word	0xfffffffd
	.align		4
        /*0018*/ 	.word	0x00000000
	.align		4
        /*001c*/ 	.word	0xfffffffc


//--------------------- .text._Z7reduce5IiLm1024000ELm512EEvPT_S1_ --------------------------
	.section	.text._Z7reduce5IiLm1024000ELm512EEvPT_S1_,"ax",@progbits
	.align	128
        .global         _Z7reduce5IiLm1024000ELm512EEvPT_S1_
        .type           _Z7reduce5IiLm1024000ELm512EEvPT_S1_,@function
        .size           _Z7reduce5IiLm1024000ELm512EEvPT_S1_,(.L_x_6 - _Z7reduce5IiLm1024000ELm512EEvPT_S1_)
        .other          _Z7reduce5IiLm1024000ELm512EEvPT_S1_,@"STO_CUDA_ENTRY STV_DEFAULT"
_Z7reduce5IiLm1024000ELm512EEvPT_S1_:
.text._Z7reduce5IiLm1024000ELm512EEvPT_S1_:
[----:B------:R-:W-:Y:S01]  /*0000*/  LDC R1, c[0x0][0x37c] ;  /* 0x0000df00ff017b82 */ /* 0x000fe20000000800 */
[----:B------:R-:W0:Y:S01]  /*0010*/  S2R R0, SR_CTAID.X ;  /* 0x0000000000007919 */ /* 0x000e220000002500 */
[----:B------:R-:W0:Y:S01]  /*0020*/  LDCU UR4, c[0x0][0x360] ;  /* 0x00006c00ff0477ac */ /* 0x000e220008000800 */
[----:B------:R-:W1:Y:S01]  /*0030*/  S2R R2, SR_TID.X ;  /* 0x0000000000027919 */ /* 0x000e620000002100 */
[----:B------:R-:W2:Y:S01]  /*0040*/  LDCU.64 UR6, c[0x0][0x358] ;  /* 0x00006b00ff0677ac */ /* 0x000ea20008000a00 */
[----:B0-----:R-:W-:-:S04]  /*0050*/  IMAD R3, R0, UR4, RZ ;  /* 0x0000000400037c24 */ /* 0x001fc8000f8e02ff */
[----:B-1----:R-:W-:-:S04]  /*0060*/  IMAD R3, R3, 0x2, R2 ;  /* 0x0000000203037824 */ /* 0x002fc800078e0202 */
[C---:B------:R-:W-:Y:S01]  /*0070*/  VIADD R9, R3.reuse, UR4 ;  /* 0x0000000403097c36 */ /* 0x040fe20008000000 */
[----:B------:R-:W-:-:S04]  /*0080*/  ISETP.GT.U32.AND P1, PT, R3, 0xf9fff, PT ;  /* 0x000f9fff0300780c */ /* 0x000fc80003f24070 */
[----:B------:R-:W-:-:S09]  /*0090*/  ISETP.GT.U32.AND P2, PT, R9, 0xf9fff, PT ;  /* 0x000f9fff0900780c */ /* 0x000fd20003f44070 */
[----:B------:R-:W0:Y:S08]  /*00a0*/  @!P1 LDC.64 R4, c[0x0][0x380] ;  /* 0x0000e000ff049b82 */ /* 0x000e300000000a00 */
[----:B------:R-:W1:Y:S01]  /*00b0*/  @!P2 LDC.64 R6, c[0x0][0x380] ;  /* 0x0000e000ff06ab82 */ /* 0x000e620000000a00 */
[----:B0-----:R-:W-:-:S05]  /*00c0*/  @!P1 IMAD.WIDE.U32 R4, R3, 0x4, R4 ;  /* 0x0000000403049825 */ /* 0x001fca00078e0004 */
[----:B--2---:R-:W2:Y:S01]  /*00d0*/  @!P1 LDG.E R8, desc[UR6][R4.64] ;  /* 0x0000000604089981 */ /* 0x004ea2000c1e1900 */
[----:B-1----:R-:W-:-:S06]  /*00e0*/  @!P2 IMAD.WIDE.U32 R6, R9, 0x4, R6 ;  /* 0x000000040906a825 */ /* 0x002fcc00078e0006 */
[----:B------:R-:W3:Y:S01]  /*00f0*/  @!P2 LDG.E R7, desc[UR6][R6.64] ;  /* 0x000000060607a981 */ /* 0x000ee2000c1e1900 */
[----:B------:R-:W0:Y:S01]  /*0100*/  S2UR UR5, SR_CgaCtaId ;  /* 0x00000000000579c3 */ /* 0x000e220000008800 */
[----:B------:R-:W-:Y:S01]  /*0110*/  UMOV UR4, 0x400 ;  /* 0x0000040000047882 */ /* 0x000fe20000000000 */
[----:B------:R-:W-:Y:S01]  /*0120*/  ISETP.GT.U32.AND P0, PT, R2, 0xff, PT ;  /* 0x000000ff0200780c */ /* 0x000fe20003f04070 */
[----:B0-----:R-:W-:-:S06]  /*0130*/  ULEA UR4, UR5, UR4, 0x18 ;  /* 0x0000000405047291 */ /* 0x001fcc000f8ec0ff */
[----:B------:R-:W-:-:S05]  /*0140*/  LEA R3, R2, UR4, 0x2 ;  /* 0x0000000402037c11 */ /* 0x000fca000f8e10ff */
[----:B--2---:R-:W-:Y:S04]  /*0150*/  @!P1 STS [R3], R8 ;  /* 0x0000000803009388 */ /* 0x004fe80000000800 */
[----:B------:R-:W-:Y:S01]  /*0160*/  @P1 STS [R3], RZ ;  /* 0x000000ff03001388 */ /* 0x000fe20000000800 */
[----:B------:R-:W-:Y:S02]  /*0170*/  @P1 MOV R8, RZ ;  /* 0x000000ff00081202 */ /* 0x000fe40000000f00 */
[----:B------:R-:W-:-:S03]  /*0180*/  ISETP.GT.U32.AND P1, PT, R2, 0x7f, PT ;  /* 0x0000007f0200780c */ /* 0x000fc60003f24070 */
[----:B---3--:R-:W-:-:S05]  /*0190*/  @!P2 IMAD.IADD R10, R7, 0x1, R8 ;  /* 0x00000001070aa824 */ /* 0x008fca00078e0208 */
[----:B------:R-:W-:Y:S01]  /*01a0*/  @!P2 STS [R3], R10 ;  /* 0x0000000a0300a388 */ /* 0x000fe20000000800 */
[----:B------:R-:W-:Y:S06]  /*01b0*/  BAR.SYNC.DEFER_BLOCKING 0x0 ;  /* 0x0000000000007b1d */ /* 0x000fec0000010000 */
[----:B------:R-:W-:Y:S04]  /*01c0*/  @!P0 LDS R4, [R3+0x400] ;  /* 0x0004000003048984 */ /* 0x000fe80000000800 */
[----:B------:R-:W0:Y:S02]  /*01d0*/  @!P0 LDS R5, [R3] ;  /* 0x0000000003058984 */ /* 0x000e240000000800 */
[----:B0-----:R-:W-:-:S05]  /*01e0*/  @!P0 IADD3 R4, PT, PT, R4, R5, RZ ;  /* 0x0000000504048210 */ /* 0x001fca0007ffe0ff */
[----:B------:R-:W-:Y:S01]  /*01f0*/  @!P0 STS [R3], R4 ;  /* 0x0000000403008388 */ /* 0x000fe20000000800 */
[----:B------:R-:W-:Y:S01]  /*0200*/  BAR.SYNC.DEFER_BLOCKING 0x0 ;  /* 0x0000000000007b1d */ /* 0x000fe20000010000 */
[----:B------:R-:W-:-:S05]  /*0210*/  ISETP.GT.U32.AND P0, PT, R2, 0x3f, PT ;  /* 0x0000003f0200780c */ /* 0x000fca0003f04070 */
[----:B------:R-:W-:Y:S04]  /*0220*/  @!P1 LDS R5, [R3+0x200] ;  /* 0x0002000003059984 */ /* 0x000fe80000000800 */
[----:B------:R-:W0:Y:S02]  /*0230*/  @!P1 LDS R6, [R3] ;  /* 0x0000000003069984 */ /* 0x000e240000000800 */
[----:B0-----:R-:W-:-:S05]  /*0240*/  @!P1 IMAD.IADD R6, R5, 0x1, R6 ;  /* 0x0000000105069824 */ /* 0x001fca00078e0206 */
[----:B------:R-:W-:Y:S01]  /*0250*/  @!P1 STS [R3], R6 ;  /* 0x0000000603009388 */ /* 0x000fe20000000800 */
[----:B------:R-:W-:Y:S01]  /*0260*/  BAR.SYNC.DEFER_BLOCKING 0x0 ;  /* 0x0000000000007b1d */ /* 0x000fe20000010000 */
[----:B------:R-:W-:-:S05]  /*0270*/  ISETP.GT.U32.AND P1, PT, R2, 0x1f, PT ;  /* 0x0000001f0200780c */ /* 0x000fca0003f24070 */
[----:B------:R-:W-:Y:S04]  /*0280*/  @!P0 LDS R5, [R3+0x100] ;  /* 0x0001000003058984 */ /* 0x000fe80000000800 */
[----:B------:R-:W0:Y:S02]  /*0290*/  @!P0 LDS R8, [R3] ;  /* 0x0000000003088984 */ /* 0x000e240000000800 */
[----:B0-----:R-:W-:-:S05]  /*02a0*/  @!P0 IADD3 R8, PT, PT, R5, R8, RZ ;  /* 0x0000000805088210 */ /* 0x001fca0007ffe0ff */
[----:B------:R0:W-:Y:S01]  /*02b0*/  @!P0 STS [R3], R8 ;  /* 0x0000000803008388 */ /* 0x0001e20000000800 */
[----:B------:R-:W-:Y:S06]  /*02c0*/  BAR.SYNC.DEFER_BLOCKING 0x0 ;  /* 0x0000000000007b1d */ /* 0x000fec0000010000 */
[----:B------:R-:W-:Y:S05]  /*02d0*/  @P1 EXIT ;  /* 0x000000000000194d */ /* 0x000fea0003800000 */
[----:B------:R-:W-:Y:S01]  /*02e0*/  LDS R4, [R3+0x80] ;  /* 0x0000800003047984 */ /* 0x000fe20000000800 */
[----:B------:R-:W-:-:S03]  /*02f0*/  ISETP.NE.AND P0, PT, R2, RZ, PT ;  /* 0x000000ff0200720c */ /* 0x000fc60003f05270 */
[----:B------:R-:W1:Y:S02]  /*0300*/  LDS R5, [R3] ;  /* 0x0000000003057984 */ /* 0x000e640000000800 */
[----:B-1----:R-:W-:-:S05]  /*0310*/  IMAD.IADD R4, R4, 0x1, R5 ;  /* 0x0000000104047824 */ /* 0x002fca00078e0205 */
[----:B------:R-:W-:Y:S04]  /*0320*/  STS [R3], R4 ;  /* 0x0000000403007388 */ /* 0x000fe80000000800 */
[----:B------:R-:W-:Y:S04]  /*0330*/  LDS R5, [R3+0x40] ;  /* 0x0000400003057984 */ /* 0x000fe80000000800 */
[----:B------:R-:W1:Y:S02]  /*0340*/  LDS R6, [R3] ;  /* 0x0000000003067984 */ /* 0x000e640000000800 */
[----:B-1----:R-:W-:-:S05]  /*0350*/  IADD3 R6, PT, PT, R5, R6, RZ ;  /* 0x0000000605067210 */ /* 0x002fca0007ffe0ff */
[----:B------:R-:W-:Y:S04]  /*0360*/  STS [R3], R6 ;  /* 0x0000000603007388 */ /* 0x000fe80000000800 */
[----:B------:R-:W-:Y:S04]  /*0370*/  LDS R5, [R3+0x20] ;  /* 0x0000200003057984 */ /* 0x000fe80000000800 */
[----:B0-----:R-:W0:Y:S02]  /*0380*/  LDS R8, [R3] ;  /* 0x0000000003087984 */ /* 0x001e240000000800 */
[----:B0-----:R-:W-:-:S05]  /*0390*/  IMAD.IADD R8, R5, 0x1, R8 ;  /* 0x0000000105087824 */ /* 0x001fca00078e0208 */
[----:B------:R-:W-:Y:S04]  /*03a0*/  STS [R3], R8 ;  /* 0x0000000803007388 */ /* 0x000fe80000000800 */
[----:B------:R-:W-:Y:S04]  /*03b0*/  LDS R5, [R3+0x10] ;  /* 0x0000100003057984 */ /* 0x000fe80000000800 */
[----:B------:R-:W0:Y:S02]  /*03c0*/  LDS R10, [R3] ;  /* 0x00000000030a7984 */ /* 0x000e240000000800 */
[----:B0-----:R-:W-:-:S05]  /*03d0*/  IADD3 R10, PT, PT, R5, R10, RZ ;  /* 0x0000000a050a7210 */ /* 0x001fca0007ffe0ff */
[----:B------:R-:W-:Y:S04]  /*03e0*/  STS [R3], R10 ;  /* 0x0000000a03007388 */ /* 0x000fe80000000800 */
[----:B------:R-:W-:Y:S04]  /*03f0*/  LDS R4, [R3+0x8] ;  /* 0x0000080003047984 */ /* 0x000fe80000000800 */
[----:B------:R-:W0:Y:S02]  /*0400*/  LDS R5, [R3] ;  /* 0x0000000003057984 */ /* 0x000e240000000800 */
[----:B0-----:R-:W-:-:S05]  /*0410*/  IMAD.IADD R4, R4, 0x1, R5 ;  /* 0x0000000104047824 */ /* 0x001fca00078e0205 */
[----:B------:R-:W-:Y:S04]  /*0420*/  STS [R3], R4 ;  /* 0x0000000403007388 */ /* 0x000fe80000000800 */
[----:B------:R-:W-:Y:S04]  /*0430*/  LDS R5, [R3+0x4] ;  /* 0x0000040003057984 */ /* 0x000fe80000000800 */
[----:B------:R-:W0:Y:S02]  /*0440*/  LDS R6, [R3] ;  /* 0x0000000003067984 */ /* 0x000e240000000800 */
[----:B0-----:R-:W-:-:S05]  /*0450*/  IADD3 R6, PT, PT, R5, R6, RZ ;  /* 0x0000000605067210 */ /* 0x001fca0007ffe0ff */
[----:B------:R0:W-:Y:S01]  /*0460*/  STS [R3], R6 ;  /* 0x0000000603007388 */ /* 0x0001e20000000800 */
[----:B------:R-:W-:Y:S05]  /*0470*/  @P0 EXIT ;  /* 0x000000000000094d */ /* 0x000fea0003800000 */
[----:B------:R-:W1:Y:S01]  /*0480*/  LDS R5, [UR4] ;  /* 0x00000004ff057984 */ /* 0x000e620008000800 */
[----:B0-----:R-:W0:Y:S02]  /*0490*/  LDC.64 R2, c[0x0][0x388] ;  /* 0x0000e200ff027b82 */ /* 0x001e240000000a00 */
[----:B0-----:R-:W-:-:S05]  /*04a0*/  IMAD.WIDE.U32 R2, R0, 0x4, R2 ;  /* 0x0000000400027825 */ /* 0x001fca00078e0002 */
[----:B-1----:R-:W-:Y:S01]  /*04b0*/  STG.E desc[UR6][R2.64], R5 ;  /* 0x0000000502007986 */ /* 0x002fe2000c101906 */
[----:B------:R-:W-:Y:S05]  /*04c0*/  EXIT ;  /* 0x000000000000794d */ /* 0x000fea0003800000 */
.L_x_0:
[----:B------:R-:W-:-:S00]  /*04d0*/  BRA `(.L_x_0) ;  /* 0xfffffffc00fc7947 */ /* 0x000fc0000383ffff */
[----:B------:R-:W-:-:S00]  /*04e0*/  NOP ;  /* 0x0000000000007918 */ /* 0x000fc00000000000 */
        /* <DEDUP_REMOVED lines=9> */
.L_x_6:


//--------------------- .text._Z7reduce4IiLm1024000EEvPT_S1_ --------------------------
	.section	.text._Z7reduce4IiLm1024000EEvPT_S1_,"ax",@progbits
	.align	128
        .global         _Z7reduce4IiLm1024000EEvPT_S1_
        .type           _Z7reduce4IiLm1024000EEvPT_S1_,@function
        .size           _Z7reduce4IiLm1024000EEvPT_S1_,(.L_x_7 - _Z7reduce4IiLm1024000EEvPT_S1_)
        .other          _Z7reduce4IiLm1024000EEvPT_S1_,@"STO_CUDA_ENTRY STV_DEFAULT"
_Z7reduce4IiLm1024000EEvPT_S1_:
.text._Z7reduce4IiLm1024000EEvPT_S1_:
        /* <DEDUP_REMOVED lines=77> */
.L_x_1:
        /* <DEDUP_REMOVED lines=11> */
.L_x_7:


//--------------------- .text._Z7reduce3IiLm1024000EEvPT_S1_ --------------------------
	.section	.text._Z7reduce3IiLm1024000EEvPT_S1_,"ax",@progbits
	.align	128
        .global         _Z7reduce3IiLm1024000EEvPT_S1_
        .type           _Z7reduce3IiLm1024000EEvPT_S1_,@function
        .size           _Z7reduce3IiLm1024000EEvPT_S1_,(.L_x_8 - _Z7reduce3IiLm1024000EEvPT_S1_)
        .other          _Z7reduce3IiLm1024000EEvPT_S1_,@"STO_CUDA_ENTRY STV_DEFAULT"
_Z7reduce3IiLm1024000EEvPT_S1_:
.text._Z7reduce3IiLm1024000EEvPT_S1_:
        /* <DEDUP_REMOVED lines=23> */
[----:B------:R-:W-:Y:S01]  /*0170*/  @P1 IMAD.MOV.U32 R8, RZ, RZ, RZ ;  /* 0x000000ffff081224 */ /* 0x000fe200078e00ff */
[----:B------:R-:W-:-:S04]  /*0180*/  ISETP.GT.U32.AND P1, PT, R2, 0x7f, PT ;  /* 0x0000007f0200780c */ /* 0x000fc80003f24070 */
[----:B---3--:R-:W-:-:S05]  /*0190*/  @!P2 IADD3 R10, PT, PT, R7, R8, RZ ;  /* 0x00000008070aa210 */ /* 0x008fca0007ffe0ff */
[----:B------:R-:W-:Y:S01]  /*01a0*/  @!P2 STS [R3], R10 ;  /* 0x0000000a0300a388 */ /* 0x000fe20000000800 */
[----:B------:R-:W-:Y:S06]  /*01b0*/  BAR.SYNC.DEFER_BLOCKING 0x0 ;  /* 0x0000000000007b1d */ /* 0x000fec0000010000 */
        /* <DEDUP_REMOVED lines=41> */
[----:B------:R-:W-:-:S05]  /*0450*/  ISETP.NE.AND P0, PT, R2, RZ, PT ;  /* 0x000000ff0200720c */ /* 0x000fca0003f05270 */
[----:B------:R-:W-:Y:S04]  /*0460*/  @!P1 LDS R5, [R3+0x8] ;  /* 0x0000080003059984 */ /* 0x000fe80000000800 */
[----:B------:R-:W0:Y:S02]  /*0470*/  @!P1 LDS R6, [R3] ;  /* 0x0000000003069984 */ /* 0x000e240000000800 */
[----:B0-----:R-:W-:-:S05]  /*0480*/  @!P1 IMAD.IADD R6, R5, 0x1, R6 ;  /* 0x0000000105069824 */ /* 0x001fca00078e0206 */
[----:B------:R-:W-:Y:S01]  /*0490*/  @!P1 STS [R3], R6 ;  /* 0x0000000603009388 */ /* 0x000fe20000000800 */
[----:B------:R-:W-:Y:S06]  /*04a0*/  BAR.SYNC.DEFER_BLOCKING 0x0 ;  /* 0x0000000000007b1d */ /* 0x000fec0000010000 */
[----:B------:R-:W-:Y:S04]  /*04b0*/  @!P0 LDS R2, [UR4+0x4] ;  /* 0x00000404ff028984 */ /* 0x000fe80008000800 */
[----:B------:R-:W0:Y:S02]  /*04c0*/  @!P0 LDS R5, [R3] ;  /* 0x0000000003058984 */ /* 0x000e240000000800 */
[----:B0-----:R-:W-:-:S05]  /*04d0*/  @!P0 IADD3 R2, PT, PT, R2, R5, RZ ;  /* 0x0000000502028210 */ /* 0x001fca0007ffe0ff */
[----:B------:R0:W-:Y:S01]  /*04e0*/  @!P0 STS [R3], R2 ;  /* 0x0000000203008388 */ /* 0x0001e20000000800 */
[----:B------:R-:W-:Y:S06]  /*04f0*/  BAR.SYNC.DEFER_BLOCKING 0x0 ;  /* 0x0000000000007b1d */ /* 0x000fec0000010000 */
[----:B------:R-:W-:Y:S05]  /*0500*/  @P0 EXIT ;  /* 0x000000000000094d */ /* 0x000fea0003800000 */
[----:B------:R-:W1:Y:S01]  /*0510*/  LDS R5, [UR4] ;  /* 0x00000004ff057984 */ /* 0x000e620008000800 */
[----:B0-----:R-:W0:Y:S02]  /*0520*/  LDC.64 R2, c[0x0][0x388] ;  /* 0x0000e200ff027b82 */ /* 0x001e240000000a00 */
[----:B0-----:R-:W-:-:S05]  /*0530*/  IMAD.WIDE.U32 R2, R0, 0x4, R2 ;  /* 0x0000000400027825 */ /* 0x001fca00078e0002 */
[----:B-1----:R-:W-:Y:S01]  /*0540*/  STG.E desc[UR6][R2.64], R5 ;  /* 0x0000000502007986 */ /* 0x002fe2000c101906 */
[----:B------:R-:W-:Y:S05]  /*0550*/  EXIT ;  /* 0x000000000000794d */ /* 0x000fea0003800000 */
.L_x_2:
        /* <DEDUP_REMOVED lines=10> */
.L_x_8:


//--------------------- .text._Z7reduce2IiLm1024000EEvPT_S1_ --------------------------
	.section	.text._Z7reduce2IiLm1024000EEvPT_S1_,"ax",@progbits
	.align	128
        .global         _Z7reduce2IiLm1024000EEvPT_S1_
        .type           _Z7reduce2IiLm1024000EEvPT_S1_,@function
        .size           _Z7reduce2IiLm1024000EEvPT_S1_,(.L_x_9 - _Z7reduce2IiLm1024000EEvPT_S1_)
        .other          _Z7reduce2IiLm1024000EEvPT_S1_,@"STO_CUDA_ENTRY STV_DEFAULT"
_Z7reduce2IiLm1024000EEvPT_S1_:
.text._Z7reduce2IiLm1024000EEvPT_S1_:
[----:B------:R-:W-:Y:S01]  /*0000*/  LDC R1, c[0x0][0x37c] ;  /* 0x0000df00ff017b82 */ /* 0x000fe20000000800 */
[----:B------:R-:W0:Y:S01]  /*0010*/  S2R R3, SR_TID.X ;  /* 0x0000000000037919 */ /* 0x000e220000002100 */
[----:B------:R-:W0:Y:S01]  /*0020*/  LDCU UR4, c[0x0][0x360] ;  /* 0x00006c00ff0477ac */ /* 0x000e220008000800 */
[----:B------:R-:W0:Y:S01]  /*0030*/  S2R R0, SR_CTAID.X ;  /* 0x0000000000007919 */ /* 0x000e220000002500 */
[----:B------:R-:W1:Y:S01]  /*0040*/  LDCU.64 UR6, c[0x0][0x358] ;  /* 0x00006b00ff0677ac */ /* 0x000e620008000a00 */
[----:B0-----:R-:W-:-:S05]  /*0050*/  IMAD R7, R0, UR4, R3 ;  /* 0x0000000400077c24 */ /* 0x001fca000f8e0203 */
[----:B------:R-:W-:-:S13]  /*0060*/  ISETP.GT.U32.AND P0, PT, R7, 0xf9fff, PT ;  /* 0x000f9fff0700780c */ /* 0x000fda0003f04070 */
[----:B------:R-:W0:Y:S02]  /*0070*/  @!P0 LDC.64 R4, c[0x0][0x380] ;  /* 0x0000e000ff048b82 */ /* 0x000e240000000a00 */
[----:B0-----:R-:W-:-:S06]  /*0080*/  @!P0 IMAD.WIDE.U32 R4, R7, 0x4, R4 ;  /* 0x0000000407048825 */ /* 0x001fcc00078e0004 */
[----:B-1----:R-:W2:Y:S01]  /*0090*/  @!P0 LDG.E R5, desc[UR6][R4.64] ;  /* 0x0000000604058981 */ /* 0x002ea2000c1e1900 */
[----:B------:R-:W0:Y:S01]  /*00a0*/  S2UR UR5, SR_CgaCtaId ;  /* 0x00000000000579c3 */ /* 0x000e220000008800 */
[----:B------:R-:W-:Y:S01]  /*00b0*/  UMOV UR4, 0x400 ;  /* 0x0000040000047882 */ /* 0x000fe20000000000 */
[----:B------:R-:W-:Y:S01]  /*00c0*/  ISETP.GT.U32.AND P1, PT, R3, 0xff, PT ;  /* 0x000000ff0300780c */ /* 0x000fe20003f24070 */
[----:B0-----:R-:W-:-:S06]  /*00d0*/  ULEA UR4, UR5, UR4, 0x18 ;  /* 0x0000000405047291 */ /* 0x001fcc000f8ec0ff */
[----:B------:R-:W-:-:S05]  /*00e0*/  LEA R2, R3, UR4, 0x2 ;  /* 0x0000000403027c11 */ /* 0x000fca000f8e10ff */
[----:B--2---:R-:W-:Y:S04]  /*00f0*/  @!P0 STS [R2], R5 ;  /* 0x0000000502008388 */ /* 0x004fe80000000800 */
[----:B------:R-:W-:Y:S01]  /*0100*/  @P0 STS [R2], RZ ;  /* 0x000000ff02000388 */ /* 0x000fe20000000800 */
        /* <DEDUP_REMOVED lines=46> */
[----:B0-----:R-:W-:-:S05]  /*03f0*/  @!P0 IADD3 R9, PT, PT, R4, R9, RZ ;  /* 0x0000000904098210 */ /* 0x001fca0007ffe0ff */
[----:B------:R-:W-:Y:S01]  /*0400*/  @!P0 STS [R2], R9 ;  /* 0x0000000902008388 */ /* 0x000fe20000000800 */
[----:B------:R-:W-:Y:S06]  /*0410*/  BAR.SYNC.DEFER_BLOCKING 0x0 ;  /* 0x0000000000007b1d */ /* 0x000fec0000010000 */
[----:B------:R-:W-:Y:S04]  /*0420*/  @!P1 LDS R3, [UR4+0x4] ;  /* 0x00000404ff039984 */ /* 0x000fe80008000800 */
[----:B------:R-:W0:Y:S02]  /*0430*/  @!P1 LDS R4, [R2] ;  /* 0x0000000002049984 */ /* 0x000e240000000800 */
[----:B0-----:R-:W-:-:S05]  /*0440*/  @!P1 IMAD.IADD R3, R3, 0x1, R4 ;  /* 0x0000000103039824 */ /* 0x001fca00078e0204 */
        /* <DEDUP_REMOVED lines=8> */
.L_x_3:
        /* <DEDUP_REMOVED lines=11> */
.L_x_9:


//--------------------- .text._Z7reduce1IiLm1024000EEvPT_S1_ --------------------------
	.section	.text._Z7reduce1IiLm1024000EEvPT_S1_,"ax",@progbits
	.align	128
        .global         _Z7reduce1IiLm1024000EEvPT_S1_
        .type           _Z7reduce1IiLm1024000EEvPT_S1_,@function
        .size           _Z7reduce1IiLm1024000EEvPT_S1_,(.L_x_10 - _Z7reduce1IiLm1024000EEvPT_S1_)
        .other          _Z7reduce1IiLm1024000EEvPT_S1_,@"STO_CUDA_ENTRY STV_DEFAULT"
_Z7reduce1IiLm1024000EEvPT_S1_:
.text._Z7reduce1IiLm1024000EEvPT_S1_:
        /* <DEDUP_REMOVED lines=14> */
[----:B------:R-:W-:-:S06]  /*00e0*/  LEA R2, R3, UR4, 0x2 ;  /* 0x0000000403027c11 */ /* 0x000fcc000f8e10ff */
[C---:B------:R-:W-:Y:S01]  /*00f0*/  @!P1 IMAD R6, R3.reuse, 0x4, R2 ;  /* 0x0000000403069824 */ /* 0x040fe200078e0202 */
[----:B--2---:R-:W-:Y:S04]  /*0100*/  @!P0 STS [R2], R5 ;  /* 0x0000000502008388 */ /* 0x004fe80000000800 */
[----:B------:R-:W-:Y:S01]  /*0110*/  @P0 STS [R2], RZ ;  /* 0x000000ff02000388 */ /* 0x000fe20000000800 */
[----:B------:R-:W-:Y:S01]  /*0120*/  BAR.SYNC.DEFER_BLOCKING 0x0 ;  /* 0x0000000000007b1d */ /* 0x000fe20000010000 */
[----:B------:R-:W-:-:S05]  /*0130*/  ISETP.GT.U32.AND P0, PT, R3, 0x7f, PT ;  /* 0x0000007f0300780c */ /* 0x000fca0003f04070 */
[----:B------:R-:W-:Y:S04]  /*0140*/  @!P1 LDS R7, [R6+0x4] ;  /* 0x0000040006079984 */ /* 0x000fe80000000800 */
[----:B------:R-:W0:Y:S02]  /*0150*/  @!P1 LDS R4, [R6] ;  /* 0x0000000006049984 */ /* 0x000e240000000800 */
[----:B0-----:R-:W-:Y:S02]  /*0160*/  @!P1 IMAD.IADD R7, R7, 0x1, R4 ;  /* 0x0000000107079824 */ /* 0x001fe400078e0204 */
[----:B------:R-:W-:-:S03]  /*0170*/  @!P0 IMAD R4, R3, 0xc, R2 ;  /* 0x0000000c03048824 */ /* 0x000fc600078e0202 */
[----:B------:R-:W-:Y:S01]  /*0180*/  @!P1 STS [R6], R7 ;  /* 0x0000000706009388 */ /* 0x000fe20000000800 */
[----:B------:R-:W-:Y:S01]  /*0190*/  BAR.SYNC.DEFER_BLOCKING 0x0 ;  /* 0x0000000000007b1d */ /* 0x000fe20000010000 */
[----:B------:R-:W-:-:S05]  /*01a0*/  ISETP.GT.U32.AND P1, PT, R3, 0x3f, PT ;  /* 0x0000003f0300780c */ /* 0x000fca0003f24070 */
[----:B------:R-:W-:Y:S04]  /*01b0*/  @!P0 LDS R8, [R4+0x8] ;  /* 0x0000080004088984 */ /* 0x000fe80000000800 */
[----:B------:R-:W0:Y:S02]  /*01c0*/  @!P0 LDS R5, [R4] ;  /* 0x0000000004058984 */ /* 0x000e240000000800 */
[----:B0-----:R-:W-:Y:S02]  /*01d0*/  @!P0 IADD3 R5, PT, PT, R8, R5, RZ ;  /* 0x0000000508058210 */ /* 0x001fe40007ffe0ff */
[----:B------:R-:W-:-:S03]  /*01e0*/  @!P1 IMAD R8, R3, 0x1c, R2 ;  /* 0x0000001c03089824 */ /* 0x000fc600078e0202 */
[----:B------:R-:W-:Y:S01]  /*01f0*/  @!P0 STS [R4], R5 ;  /* 0x0000000504008388 */ /* 0x000fe20000000800 */
[----:B------:R-:W-:Y:S01]  /*0200*/  BAR.SYNC.DEFER_BLOCKING 0x0 ;  /* 0x0000000000007b1d */ /* 0x000fe20000010000 */
[----:B------:R-:W-:-:S13]  /*0210*/  ISETP.GT.U32.AND P0, PT, R3, 0x1f, PT ;  /* 0x0000001f0300780c */ /* 0x000fda0003f04070 */
[----:B------:R-:W-:Y:S01]  /*0220*/  @!P0 IMAD R6, R3, 0x3c, R2 ;  /* 0x0000003c03068824 */ /* 0x000fe200078e0202 */
[----:B------:R-:W-:Y:S04]  /*0230*/  @!P1 LDS R9, [R8+0x10] ;  /* 0x0000100008099984 */ /* 0x000fe80000000800 */
[----:B------:R-:W0:Y:S02]  /*0240*/  @!P1 LDS R10, [R8] ;  /* 0x00000000080a9984 */ /* 0x000e240000000800 */
[----:B0-----:R-:W-:-:S05]  /*0250*/  @!P1 IMAD.IADD R9, R9, 0x1, R10 ;  /* 0x0000000109099824 */ /* 0x001fca00078e020a */
[----:B------:R-:W-:Y:S01]  /*0260*/  @!P1 STS [R8], R9 ;  /* 0x0000000908009388 */ /* 0x000fe20000000800 */
[----:B------:R-:W-:Y:S01]  /*0270*/  BAR.SYNC.DEFER_BLOCKING 0x0 ;  /* 0x0000000000007b1d */ /* 0x000fe20000010000 */
[----:B------:R-:W-:-:S13]  /*0280*/  ISETP.GT.U32.AND P1, PT, R3, 0xf, PT ;  /* 0x0000000f0300780c */ /* 0x000fda0003f24070 */
[----:B------:R-:W-:Y:S01]  /*0290*/  @!P1 IMAD R4, R3, 0x7c, R2 ;  /* 0x0000007c03049824 */ /* 0x000fe200078e0202 */
[----:B------:R-:W-:Y:S04]  /*02a0*/  @!P0 LDS R7, [R6+0x20] ;  /* 0x0000200006078984 */ /* 0x000fe80000000800 */
[----:B------:R-:W0:Y:S02]  /*02b0*/  @!P0 LDS R10, [R6] ;  /* 0x00000000060a8984 */ /* 0x000e240000000800 */
[----:B0-----:R-:W-:-:S05]  /*02c0*/  @!P0 IADD3 R7, PT, PT, R7, R10, RZ ;  /* 0x0000000a07078210 */ /* 0x001fca0007ffe0ff */
        /* <DEDUP_REMOVED lines=30> */
[----:B------:R-:W0:Y:S02]  /*04b0*/  @!P1 LDS R4, [UR4] ;  /* 0x00000004ff049984 */ /* 0x000e240008000800 */
[----:B0-----:R-:W-:-:S05]  /*04c0*/  @!P1 IADD3 R3, PT, PT, R3, R4, RZ ;  /* 0x0000000403039210 */ /* 0x001fca0007ffe0ff */
[----:B------:R0:W-:Y:S01]  /*04d0*/  @!P1 STS [UR4], R3 ;  /* 0x00000003ff009988 */ /* 0x0001e20008000804 */
[----:B------:R-:W-:Y:S06]  /*04e0*/  BAR.SYNC.DEFER_BLOCKING 0x0 ;  /* 0x0000000000007b1d */ /* 0x000fec0000010000 */
[----:B------:R-:W-:Y:S05]  /*04f0*/  @P1 EXIT ;  /* 0x000000000000194d */ /* 0x000fea0003800000 */
[----:B------:R-:W1:Y:S01]  /*0500*/  LDS R5, [UR4] ;  /* 0x00000004ff057984 */ /* 0x000e620008000800 */
[----:B0-----:R-:W0:Y:S02]  /*0510*/  LDC.64 R2, c[0x0][0x388] ;  /* 0x0000e200ff027b82 */ /* 0x001e240000000a00 */
[----:B0-----:R-:W-:-:S05]  /*0520*/  IMAD.WIDE.U32 R2, R0, 0x4, R2 ;  /* 0x0000000400027825 */ /* 0x001fca00078e0002 */
[----:B-1----:R-:W-:Y:S01]  /*0530*/  STG.E desc[UR6][R2.64], R5 ;  /* 0x0000000502007986 */ /* 0x002fe2000c101906 */
[----:B------:R-:W-:Y:S05]  /*0540*/  EXIT ;  /* 0x000000000000794d */ /* 0x000fea0003800000 */
.L_x_4:
        /* <DEDUP_REMOVED lines=11> */
.L_x_10:


//--------------------- .text._Z12reduce_basicIiLm1024000EEvPT_S1_ --------------------------
	.section	.text._Z12reduce_basicIiLm1024000EEvPT_S1_,"ax",@progbits
	.align	128
        .global         _Z12reduce_basicIiLm1024000EEvPT_S1_
        .type           _Z12reduce_basicIiLm1024000EEvPT_S1_,@function
        .size           _Z12reduce_basicIiLm1024000EEvPT_S1_,(.L_x_11 - _Z12reduce_basicIiLm1024000EEvPT_S1_)
        .other          _Z12reduce_basicIiLm1024000EEvPT_S1_,@"STO_CUDA_ENTRY STV_DEFAULT"
_Z12reduce_basicIiLm1024000EEvPT_S1_:
.text._Z12reduce_basicIiLm1024000EEvPT_S1_:
        /* <DEDUP_REMOVED lines=12> */
[----:B------:R-:W-:-:S04]  /*00c0*/  LOP3.LUT R2, R3, 0x1, RZ, 0xc0, !PT ;  /* 0x0000000103027812 */ /* 0x000fc800078ec0ff */
[----:B------:R-:W-:Y:S01]  /*00d0*/  ISETP.NE.U32.AND P0, PT, R2, 0x1, PT ;  /* 0x000000010200780c */ /* 0x000fe20003f05070 */
[----:B0-----:R-:W-:-:S06]  /*00e0*/  ULEA UR4, UR5, UR4, 0x18 ;  /* 0x0000000405047291 */ /* 0x001fcc000f8ec0ff */
[----:B------:R-:W-:-:S05]  /*00f0*/  LEA R2, R3, UR4, 0x2 ;  /* 0x0000000403027c11 */ /* 0x000fca000f8e10ff */
[----:B--2---:R-:W-:Y:S04]  /*0100*/  @!P1 STS [R2], R5 ;  /* 0x0000000502009388 */ /* 0x004fe80000000800 */
[----:B------:R-:W-:Y:S01]  /*0110*/  @P1 STS [R2], RZ ;  /* 0x000000ff02001388 */ /* 0x000fe20000000800 */
[----:B------:R-:W-:Y:S01]  /*0120*/  BAR.SYNC.DEFER_BLOCKING 0x0 ;  /* 0x0000000000007b1d */ /* 0x000fe20000010000 */
[----:B------:R-:W-:-:S05]  /*0130*/  LOP3.LUT P1, RZ, R3, 0x3, RZ, 0xc0, !PT ;  /* 0x0000000303ff7812 */ /* 0x000fca000782c0ff */
[----:B------:R-:W-:Y:S04]  /*0140*/  @P0 LDS R6, [R2+0x4] ;  /* 0x0000040002060984 */ /* 0x000fe80000000800 */
[----:B------:R-:W0:Y:S02]  /*0150*/  @P0 LDS R7, [R2] ;  /* 0x0000000002070984 */ /* 0x000e240000000800 */
[----:B0-----:R-:W-:-:S05]  /*0160*/  @P0 IMAD.IADD R7, R6, 0x1, R7 ;  /* 0x0000000106070824 */ /* 0x001fca00078e0207 */
[----:B------:R-:W-:Y:S01]  /*0170*/  @P0 STS [R2], R7 ;  /* 0x0000000702000388 */ /* 0x000fe20000000800 */
[----:B------:R-:W-:Y:S01]  /*0180*/  BAR.SYNC.DEFER_BLOCKING 0x0 ;  /* 0x0000000000007b1d */ /* 0x000fe20000010000 */
[----:B------:R-:W-:-:S05]  /*0190*/  LOP3.LUT P0, RZ, R3, 0x7, RZ, 0xc0, !PT ;  /* 0x0000000703ff7812 */ /* 0x000fca000780c0ff */
[----:B------:R-:W-:Y:S04]  /*01a0*/  @!P1 LDS R4, [R2+0x8] ;  /* 0x0000080002049984 */ /* 0x000fe80000000800 */
[----:B------:R-:W0:Y:S02]  /*01b0*/  @!P1 LDS R9, [R2] ;  /* 0x0000000002099984 */ /* 0x000e240000000800 */
[----:B0-----:R-:W-:-:S05]  /*01c0*/  @!P1 IMAD.IADD R9, R4, 0x1, R9 ;  /* 0x0000000104099824 */ /* 0x001fca00078e0209 */
[----:B------:R-:W-:Y:S01]  /*01d0*/  @!P1 STS [R2], R9 ;  /* 0x0000000902009388 */ /* 0x000fe20000000800 */
        /* <DEDUP_REMOVED lines=41> */
[----:B------:R0:W-:Y:S01]  /*0470*/  @!P0 STS [R2], R5 ;  /* 0x0000000502008388 */ /* 0x0001e20000000800 */
[----:B------:R-:W-:Y:S06]  /*0480*/  BAR.SYNC.DEFER_BLOCKING 0x0 ;  /* 0x0000000000007b1d */ /* 0x000fec0000010000 */
[----:B------:R-:W-:Y:S05]  /*0490*/  @P1 EXIT ;  /* 0x000000000000194d */ /* 0x000fea0003800000 */
[----:B0-----:R-:W0:Y:S01]  /*04a0*/  LDS R5, [UR4] ;  /* 0x00000004ff057984 */ /* 0x001e220008000800 */
[----:B------:R-:W1:Y:S02]  /*04b0*/  LDC.64 R2, c[0x0][0x388] ;  /* 0x0000e200ff027b82 */ /* 0x000e640000000a00 */
[----:B-1----:R-:W-:-:S05]  /*04c0*/  IMAD.WIDE.U32 R2, R0, 0x4, R2 ;  /* 0x0000000400027825 */ /* 0x002fca00078e0002 */
[----:B0-----:R-:W-:Y:S01]  /*04d0*/  STG.E desc[UR6][R2.64], R5 ;  /* 0x0000000502007986 */ /* 0x001fe2000c101906 */
[----:B------:R-:W-:Y:S05]  /*04e0*/  EXIT ;  /* 0x000000000000794d */ /* 0x000fea0003800000 */
.L_x_5:
        /* <DEDUP_REMOVED lines=9> */
.L_x_11:


//--------------------- .nv.shared._Z7reduce5IiLm1024000ELm512EEvPT_S1_ --------------------------
	.section	.nv.shared._Z7reduce5IiLm1024000ELm512EEvPT_S1_,"aw",@nobits
	.sectionflags	@""
	.align	4
.nv.shared._Z7reduce5IiLm1024000ELm512EEvPT_S1_:
	.zero		3072


//--------------------- .nv.shared.reserved.0     --------------------------
	.section	.nv.shared.reserved.0,"aw",@nobits
	.weak		__nv_reservedSMEM_offset_0_alias
	.size		__nv_reservedSMEM_offset_0_alias, 0, 64
	.other		__nv_reservedSMEM_offset_0_alias,@"STO_CUDA_RESERVED_SHARED STV_DEFAULT"
__nv_reservedSMEM_offset_0_alias:
	.zero		0
	.zero		64


//--------------------- .nv.shared._Z7reduce4IiLm1024000EEvPT_S1_ --------------------------
	.section	.nv.shared._Z7reduce4IiLm1024000EEvPT_S1_,"aw",@nobits
	.sectionflags	@""
	.align	4
.nv.shared._Z7reduce4IiLm1024000EEvPT_S1_:
	.zero		3072


//--------------------- .nv.shared._Z7reduce3IiLm1024000EEvPT_S1_ --------------------------
	.section	.nv.shared._Z7reduce3IiLm1024000EEvPT_S1_,"aw",@nobits
	.sectionflags	@""
	.align	4
.nv.shared._Z7reduce3IiLm1024000EEvPT_S1_:
	.zero		3072


//--------------------- .nv.shared._Z7reduce2IiLm1024000EEvPT_S1_ --------------------------
	.section	.nv.shared._Z7reduce2IiLm1024000EEvPT_S1_,"aw",@nobits
	.sectionflags	@""
	.align	4
.nv.shared._Z7reduce2IiLm1024000EEvPT_S1_:
	.zero		3072


//--------------------- .nv.shared._Z7reduce1IiLm1024000EEvPT_S1_ --------------------------
	.section	.nv.shared._Z7reduce1IiLm1024000EEvPT_S1_,"aw",@nobits
	.sectionflags	@""
	.align	4
.nv.shared._Z7reduce1IiLm1024000EEvPT_S1_:
	.zero		3072


//--------------------- .nv.shared._Z12reduce_basicIiLm1024000EEvPT_S1_ --------------------------
	.section	.nv.shared._Z12reduce_basicIiLm1024000EEvPT_S1_,"aw",@nobits
	.sectionflags	@""
	.align	4
.nv.shared._Z12reduce_basicIiLm1024000EEvPT_S1_:
	.zero		3072


//--------------------- .nv.constant0._Z7reduce5IiLm1024000ELm512EEvPT_S1_ --------------------------
	.section	.nv.constant0._Z7reduce5IiLm1024000ELm512EEvPT_S1_,"a",@progbits
	.sectionflags	@""
	.align	4
.nv.constant0._Z7reduce5IiLm1024000ELm512EEvPT_S1_:
	.zero		912


//--------------------- .nv.constant0._Z7reduce4IiLm1024000EEvPT_S1_ --------------------------
	.section	.nv.constant0._Z7reduce4IiLm1024000EEvPT_S1_,"a",@progbits
	.sectionflags	@""
	.align	4
.nv.constant0._Z7reduce4IiLm1024000EEvPT_S1_:
	.zero		912


//--------------------- .nv.constant0._Z7reduce3IiLm1024000EEvPT_S1_ --------------------------
	.section	.nv.constant0._Z7reduce3IiLm1024000EEvPT_S1_,"a",@progbits
	.sectionflags	@""
	.align	4
.nv.constant0._Z7reduce3IiLm1024000EEvPT_S1_:
	.zero		912


//--------------------- .nv.constant0._Z7reduce2IiLm1024000EEvPT_S1_ --------------------------
	.section	.nv.constant0._Z7reduce2IiLm1024000EEvPT_S1_,"a",@progbits
	.sectionflags	@""
	.align	4
.nv.constant0._Z7reduce2IiLm1024000EEvPT_S1_:
	.zero		912


//--------------------- .nv.constant0._Z7reduce1IiLm1024000EEvPT_S1_ --------------------------
	.section	.nv.constant0._Z7reduce1IiLm1024000EEvPT_S1_,"a",@progbits
	.sectionflags	@""
	.align	4
.nv.constant0._Z7reduce1IiLm1024000EEvPT_S1_:
	.zero		912


//--------------------- .nv.constant0._Z12reduce_basicIiLm1024000EEvPT_S1_ --------------------------
	.section	.nv.constant0._Z12reduce_basicIiLm1024000EEvPT_S1_,"a",@progbits
	.sectionflags	@""
	.align	4
.nv.constant0._Z12reduce_basicIiLm1024000EEvPT_S1_:
	.zero		912


//--------------------- SYMBOLS --------------------------

	.type		.nv.reservedSmem.offset0,@object
	.size		.nv.reservedSmem.offset0,0x4
	.type		.nv.reservedSmem.cap,@object
	.size		.nv.reservedSmem.cap,0x4
